// auto-generated by cutlass_sweep.gemm — config: {"arch": "sm_90", "cluster_m": 2, "cluster_n": 1, "dtype": "int8", "dtype_b": "int8", "layout": "nt", "stages": 0, "tile_k": 128, "tile_m": 64, "tile_n": 96}
#include "cutlass/cutlass.h"
#include "cutlass/gemm/collective/collective_builder.hpp"
#include "cutlass/gemm/device/gemm_universal_adapter.h"
#include "cutlass/gemm/kernel/gemm_universal.hpp"
#include "cutlass/epilogue/collective/collective_builder.hpp"

using ElemA = int8_t;
using ElemB = int8_t;
using ElemCD = int8_t;
using Acc  = int32_t;
using TileShape    = cute::Shape<cute::_64, cute::_96, cute::_128>;
using ClusterShape = cute::Shape<cute::_2, cute::_1, cute::_1>;

using CollectiveEpilogue = typename cutlass::epilogue::collective::CollectiveBuilder<
    cutlass::arch::Sm90, cutlass::arch::OpClassTensorOp,
    TileShape, ClusterShape,
    cutlass::epilogue::collective::EpilogueTileAuto,
    Acc, Acc,
    ElemCD, cutlass::layout::RowMajor, 128 / cutlass::sizeof_bits<ElemCD>::value,
    ElemCD, cutlass::layout::RowMajor, 128 / cutlass::sizeof_bits<ElemCD>::value,
    cutlass::epilogue::collective::EpilogueScheduleAuto
  >::CollectiveOp;

using CollectiveMainloop = typename cutlass::gemm::collective::CollectiveBuilder<
    cutlass::arch::Sm90, cutlass::arch::OpClassTensorOp,
    ElemA, cutlass::layout::RowMajor, 128 / cutlass::sizeof_bits<ElemA>::value,
    ElemB, cutlass::layout::ColumnMajor, 128 / cutlass::sizeof_bits<ElemB>::value,
    Acc,
    TileShape, ClusterShape,
    cutlass::gemm::collective::StageCountAutoCarveout<static_cast<int>(sizeof(typename CollectiveEpilogue::SharedStorage))>,
    cutlass::gemm::collective::KernelScheduleAuto
  >::CollectiveOp;

using GemmKernel = cutlass::gemm::kernel::GemmUniversal<
    cute::Shape<int,int,int,int>,
    CollectiveMainloop,
    CollectiveEpilogue
>;
using Gemm = cutlass::gemm::device::GemmUniversalAdapter<GemmKernel>;

// Force the device kernel symbol into the cubin without needing a host main.
auto* _anchor = &cutlass::device_kernel<GemmKernel>;


// ===== COMPILED SASS (sm_90a) =====

	.target	sm_90a

	.elftype	@"ET_EXEC"


//--------------------- .note.nv.tkinfo           --------------------------
	.section	.note.nv.tkinfo,"",@"SHT_NOTE"
	.sectionflags	@"SHF_NOTE_NV_TKINFO"
	.tkinfo
        /*0018*/ 	.word	0x00000002
        /*0030*/ 	.string	""
        /*0030*/ 	.string	"ptxas"
        /*0030*/ 	.string	"Cuda compilation tools, release 13.0, V13.0.88"
        /*0030*/ 	.string	"Build cuda_13.0.r13.0/compiler.36424714_0"
        /*0030*/ 	.string	"-arch sm_90a -m 64 "



//--------------------- .note.nv.cuinfo           --------------------------
	.section	.note.nv.cuinfo,"",@"SHT_NOTE"
	.sectionflags	@"SHF_NOTE_NV_CUINFO"
        /*0018*/ 	.short	0x0002
        /*001a*/ 	.short	0x005a
        /*001c*/ 	.short	0x0082
	.zero		2


//--------------------- .nv.info                  --------------------------
	.section	.nv.info,"",@"SHT_CUDA_INFO"
	.align	4


	//----- nvinfo : EIATTR_REGCOUNT
	.align		4
        /*0000*/ 	.byte	0x04, 0x2f
        /*0002*/ 	.short	(.L_15 - .L_14)
	.align		4
.L_14:
        /*0004*/ 	.word	index@(_ZN7cutlass13device_kernelINS_4gemm6kernel13GemmUniversalIN4cute5tupleIJiiiiEEENS1_10collective13CollectiveMmaINS1_34MainloopSm90TmaGmmaWarpSpecializedILi11ENS5_IJNS4_1CILi2EEENSA_ILi1EEESC_EEENS1_32KernelTmaWarpSpecializedPingpongEEENS5_IJNSA_ILi64EEENSA_ILi96EEENSA_ILi128EEEEEEaNS5_IJlSC_lEEEaSK_NS4_8TiledMMAINS4_8MMA_AtomIJNS4_4SM904GMMA26MMA_64x96x32_S32S8S8_SS_TNEEEENS4_6LayoutINS5_IJSC_SC_SC_EEENS5_IJNSA_ILi0EEEST_ST_EEEEENS5_IJNS4_10UnderscoreESW_SW_EEEEENS4_13SM90_TMA_LOADENS4_14ComposedLayoutINS4_7SwizzleILi3ELi4ELi3EEENS4_18smem_ptr_flag_bitsILi8EEENSR_INS5_IJNSA_ILi8EEESI_EEENS5_IJSI_SC_EEEEEEEvNS4_8identityENS4_23SM90_TMA_LOAD_MULTICASTES19_vS1A_EENS_8epilogue10collective6detail29Sm90TmaWarpSpecializedAdapterINS1E_15DefaultEpilogueIaSK_SK_NS1D_6thread17LinearCombinationIaLi1EiiLNS1I_9ScaleType4KindE0ELNS_15FloatRoundStyleE2EaEENS1_15EpilogueDefaultEEEEEvvEEEEvNT_6ParamsE)
        /*0008*/ 	.word	0x000000a8


	//----- nvinfo : EIATTR_FRAME_SIZE
	.align		4
.L_15:
        /*000c*/ 	.byte	0x04, 0x11
        /*000e*/ 	.short	(.L_17 - .L_16)
	.align		4
.L_16:
        /*0010*/ 	.word	index@(_ZN7cutlass13device_kernelINS_4gemm6kernel13GemmUniversalIN4cute5tupleIJiiiiEEENS1_10collective13CollectiveMmaINS1_34MainloopSm90TmaGmmaWarpSpecializedILi11ENS5_IJNS4_1CILi2EEENSA_ILi1EEESC_EEENS1_32KernelTmaWarpSpecializedPingpongEEENS5_IJNSA_ILi64EEENSA_ILi96EEENSA_ILi128EEEEEEaNS5_IJlSC_lEEEaSK_NS4_8TiledMMAINS4_8MMA_AtomIJNS4_4SM904GMMA26MMA_64x96x32_S32S8S8_SS_TNEEEENS4_6LayoutINS5_IJSC_SC_SC_EEENS5_IJNSA_ILi0EEEST_ST_EEEEENS5_IJNS4_10UnderscoreESW_SW_EEEEENS4_13SM90_TMA_LOADENS4_14ComposedLayoutINS4_7SwizzleILi3ELi4ELi3EEENS4_18smem_ptr_flag_bitsILi8EEENSR_INS5_IJNSA_ILi8EEESI_EEENS5_IJSI_SC_EEEEEEEvNS4_8identityENS4_23SM90_TMA_LOAD_MULTICASTES19_vS1A_EENS_8epilogue10collective6detail29Sm90TmaWarpSpecializedAdapterINS1E_15DefaultEpilogueIaSK_SK_NS1D_6thread17LinearCombinationIaLi1EiiLNS1I_9ScaleType4KindE0ELNS_15FloatRoundStyleE2EaEENS1_15EpilogueDefaultEEEEEvvEEEEvNT_6ParamsE)
        /*0014*/ 	.word	0x00000008


	//----- nvinfo : EIATTR_MIN_STACK_SIZE
	.align		4
.L_17:
        /*0018*/ 	.byte	0x04, 0x12
        /*001a*/ 	.short	(.L_19 - .L_18)
	.align		4
.L_18:
        /*001c*/ 	.word	index@(_ZN7cutlass13device_kernelINS_4gemm6kernel13GemmUniversalIN4cute5tupleIJiiiiEEENS1_10collective13CollectiveMmaINS1_34MainloopSm90TmaGmmaWarpSpecializedILi11ENS5_IJNS4_1CILi2EEENSA_ILi1EEESC_EEENS1_32KernelTmaWarpSpecializedPingpongEEENS5_IJNSA_ILi64EEENSA_ILi96EEENSA_ILi128EEEEEEaNS5_IJlSC_lEEEaSK_NS4_8TiledMMAINS4_8MMA_AtomIJNS4_4SM904GMMA26MMA_64x96x32_S32S8S8_SS_TNEEEENS4_6LayoutINS5_IJSC_SC_SC_EEENS5_IJNSA_ILi0EEEST_ST_EEEEENS5_IJNS4_10UnderscoreESW_SW_EEEEENS4_13SM90_TMA_LOADENS4_14ComposedLayoutINS4_7SwizzleILi3ELi4ELi3EEENS4_18smem_ptr_flag_bitsILi8EEENSR_INS5_IJNSA_ILi8EEESI_EEENS5_IJSI_SC_EEEEEEEvNS4_8identityENS4_23SM90_TMA_LOAD_MULTICASTES19_vS1A_EENS_8epilogue10collective6detail29Sm90TmaWarpSpecializedAdapterINS1E_15DefaultEpilogueIaSK_SK_NS1D_6thread17LinearCombinationIaLi1EiiLNS1I_9ScaleType4KindE0ELNS_15FloatRoundStyleE2EaEENS1_15EpilogueDefaultEEEEEvvEEEEvNT_6ParamsE)
        /*0020*/ 	.word	0x00000008
.L_19:


//--------------------- .nv.compat                --------------------------
	.section	.nv.compat,"",@"SHT_CUDA_COMPAT_INFO"
	.align	4
        /*0000*/ 	.byte	0x02, 0x09, 0x01, 0x00, 0x02, 0x02, 0x04, 0x00, 0x02, 0x05, 0x05, 0x00, 0x03, 0x07, 0x01, 0x01
        /*0010*/ 	.byte	0x02, 0x03, 0x01, 0x00, 0x02, 0x06, 0x01, 0x00, 0x04, 0x0b, 0x08, 0x00, 0x00, 0x00, 0x00, 0x00
        /*0020*/ 	.byte	0x00, 0x00, 0x00, 0x00


//--------------------- .nv.info._ZN7cutlass13device_kernelINS_4gemm6kernel13GemmUniversalIN4cute5tupleIJiiiiEEENS1_10collective13CollectiveMmaINS1_34MainloopSm90TmaGmmaWarpSpecializedILi11ENS5_IJNS4_1CILi2EEENSA_ILi1EEESC_EEENS1_32KernelTmaWarpSpecializedPingpongEEENS5_IJNSA_ILi64EEENSA_ILi96EEENSA_ILi128EEEEEEaNS5_IJlSC_lEEEaSK_NS4_8TiledMMAINS4_8MMA_AtomIJNS4_4SM904GMMA26MMA_64x96x32_S32S8S8_SS_TNEEEENS4_6LayoutINS5_IJSC_SC_SC_EEENS5_IJNSA_ILi0EEEST_ST_EEEEENS5_IJNS4_10UnderscoreESW_SW_EEEEENS4_13SM90_TMA_LOADENS4_14ComposedLayoutINS4_7SwizzleILi3ELi4ELi3EEENS4_18smem_ptr_flag_bitsILi8EEENSR_INS5_IJNSA_ILi8EEESI_EEENS5_IJSI_SC_EEEEEEEvNS4_8identityENS4_23SM90_TMA_LOAD_MULTICASTES19_vS1A_EENS_8epilogue10collective6detail29Sm90TmaWarpSpecializedAdapterINS1E_15DefaultEpilogueIaSK_SK_NS1D_6thread17LinearCombinationIaLi1EiiLNS1I_9ScaleType4KindE0ELNS_15FloatRoundStyleE2EaEENS1_15EpilogueDefaultEEEEEvvEEEEvNT_6ParamsE --------------------------
	.section	.nv.info._ZN7cutlass13device_kernelINS_4gemm6kernel13GemmUniversalIN4cute5tupleIJiiiiEEENS1_10collective13CollectiveMmaINS1_34MainloopSm90TmaGmmaWarpSpecializedILi11ENS5_IJNS4_1CILi2EEENSA_ILi1EEESC_EEENS1_32KernelTmaWarpSpecializedPingpongEEENS5_IJNSA_ILi64EEENSA_ILi96EEENSA_ILi128EEEEEEaNS5_IJlSC_lEEEaSK_NS4_8TiledMMAINS4_8MMA_AtomIJNS4_4SM904GMMA26MMA_64x96x32_S32S8S8_SS_TNEEEENS4_6LayoutINS5_IJSC_SC_SC_EEENS5_IJNSA_ILi0EEEST_ST_EEEEENS5_IJNS4_10UnderscoreESW_SW_EEEEENS4_13SM90_TMA_LOADENS4_14ComposedLayoutINS4_7SwizzleILi3ELi4ELi3EEENS4_18smem_ptr_flag_bitsILi8EEENSR_INS5_IJNSA_ILi8EEESI_EEENS5_IJSI_SC_EEEEEEEvNS4_8identityENS4_23SM90_TMA_LOAD_MULTICASTES19_vS1A_EENS_8epilogue10collective6detail29Sm90TmaWarpSpecializedAdapterINS1E_15DefaultEpilogueIaSK_SK_NS1D_6thread17LinearCombinationIaLi1EiiLNS1I_9ScaleType4KindE0ELNS_15FloatRoundStyleE2EaEENS1_15EpilogueDefaultEEEEEvvEEEEvNT_6ParamsE,"",@"SHT_CUDA_INFO"
	.sectionflags	@""
	.align	4


	//----- nvinfo : EIATTR_CUDA_API_VERSION
	.align		4
        /*0000*/ 	.byte	0x04, 0x37
        /*0002*/ 	.short	(.L_21 - .L_20)
.L_20:
        /*0004*/ 	.word	0x00000082


	//----- nvinfo : EIATTR_KPARAM_INFO
	.align		4
.L_21:
        /*0008*/ 	.byte	0x04, 0x17
        /*000a*/ 	.short	(.L_23 - .L_22)
.L_22:
        /*000c*/ 	.word	0x00000000
        /*0010*/ 	.short	0x0000
        /*0012*/ 	.short	0x0070
        /*0014*/ 	.byte	0x00, 0xf0, 0x01, 0x10


	//----- nvinfo : EIATTR_SPARSE_MMA_MASK
	.align		4
.L_23:
        /*0018*/ 	.byte	0x03, 0x50
        /*001a*/ 	.short	0x0000


	//----- nvinfo : EIATTR_MAXREG_COUNT
	.align		4
        /*001c*/ 	.byte	0x03, 0x1b
        /*001e*/ 	.short	0x00a8


	//----- nvinfo : EIATTR_NUM_BARRIERS
	.align		4
        /*0020*/ 	.byte	0x02, 0x4c
        /*0022*/ 	.byte	0x01
	.zero		1


	//----- nvinfo : EIATTR_EXTERNS
	.align		4
        /*0024*/ 	.byte	0x04, 0x0f
        /*0026*/ 	.short	(.L_25 - .L_24)


	//   ....[0]....
	.align		4
.L_24:
        /*0028*/ 	.word	index@(__assertfail)


	//----- nvinfo : EIATTR_ANNOTATIONS
	.align		4
.L_25:
        /*002c*/ 	.byte	0x04, 0x55
        /*002e*/ 	.short	(.L_27 - .L_26)


	//   ....[0]....
.L_26:
        /*0030*/ 	.word	0x00000001
        /*0034*/ 	.byte	0xc0, 0x0e, 0x00, 0x00, 0x01, 0x00, 0x00, 0x00, 0x60, 0x15, 0x00, 0x00, 0x01, 0x00, 0x00, 0x00
        /*0044*/ 	.byte	0x20, 0x4b, 0x00, 0x00, 0x01, 0x00, 0x00, 0x00, 0x50, 0x57, 0x00, 0x00


	//----- nvinfo : EIATTR_MERCURY_ISA_VERSION
	.align		4
.L_27:
        /*0050*/ 	.byte	0x03, 0x5f
        /*0052*/ 	.short	0x0101


	//----- nvinfo : EIATTR_INT_WARP_WIDE_INSTR_OFFSETS
	.align		4
        /*0054*/ 	.byte	0x04, 0x31
        /*0056*/ 	.short	(.L_29 - .L_28)


	//   ....[0]....
.L_28:
        /*0058*/ 	.word	0x00000610


	//   ....[1]....
        /*005c*/ 	.word	0x00000650


	//   ....[2]....
        /*0060*/ 	.word	0x000006b0


	//   ....[3]....
        /*0064*/ 	.word	0x000006e0


	//   ....[4]....
        /*0068*/ 	.word	0x000007f0


	//   ....[5]....
        /*006c*/ 	.word	0x00000870


	//   ....[6]....
        /*0070*/ 	.word	0x00000880


	//   ....[7]....
        /*0074*/ 	.word	0x000008e0


	//   ....[8]....
        /*0078*/ 	.word	0x000021f0


	//----- nvinfo : EIATTR_COOP_GROUP_MASK_REGIDS
	.align		4
.L_29:
        /*007c*/ 	.byte	0x04, 0x29
        /*007e*/ 	.short	(.L_31 - .L_30)


	//   ....[0]....
.L_30:
        /*0080*/ 	.word	0xffffffff


	//   ....[1]....
        /*0084*/ 	.word	0xffffffff


	//   ....[2]....
        /*0088*/ 	.word	0xffffffff


	//   ....[3]....
        /*008c*/ 	.word	0xffffffff


	//   ....[4]....
        /*0090*/ 	.word	0xffffffff


	//   ....[5]....
        /*0094*/ 	.word	0xffffffff


	//   ....[6]....
        /*0098*/ 	.word	0xffffffff


	//----- nvinfo : EIATTR_COOP_GROUP_INSTR_OFFSETS
	.align		4
.L_31:
        /*009c*/ 	.byte	0x04, 0x28
        /*009e*/ 	.short	(.L_33 - .L_32)


	//   ....[0]....
.L_32:
        /*00a0*/ 	.word	0x00000070


	//   ....[1]....
        /*00a4*/ 	.word	0x00000080


	//   ....[2]....
        /*00a8*/ 	.word	0x00000140


	//   ....[3]....
        /*00ac*/ 	.word	0x000003e0


	//   ....[4]....
        /*00b0*/ 	.word	0x00000420


	//   ....[5]....
        /*00b4*/ 	.word	0x000004b0


	//   ....[6]....
        /*00b8*/ 	.word	0x00000a70


	//----- nvinfo : EIATTR_REG_RECONFIG
	.align		4
.L_33:
        /*00bc*/ 	.byte	0x01, 0x54
	.zero		2


	//----- nvinfo : EIATTR_SYSCALL_OFFSETS
	.align		4
        /*00c0*/ 	.byte	0x04, 0x46
        /*00c2*/ 	.short	(.L_35 - .L_34)


	//   ....[0]....
.L_34:
        /*00c4*/ 	.word	0x00001a10


	//----- nvinfo : EIATTR_MBARRIER_INSTR_OFFSETS
	.align		4
.L_35:
        /*00c8*/ 	.byte	0x04, 0x39
        /*00ca*/ 	.short	(.L_37 - .L_36)


	//   ....[0]....
.L_36:
        /*00cc*/ 	.word	0x00000260
        /*00d0*/ 	.word	0x000000ff
        /*00d4*/ 	.word	0x00000000
        /*00d8*/ 	.short	0x0100
        /*00da*/ 	.byte	0x08
	.zero		1


	//   ....[1]....
        /*00dc*/ 	.word	0x00000270
        /*00e0*/ 	.word	0x000000ff
        /*00e4*/ 	.word	0x00000058
        /*00e8*/ 	.short	0x0100
        /*00ea*/ 	.byte	0x08
	.zero		1


	//   ....[2]....
        /*00ec*/ 	.word	0x00000280
        /*00f0*/ 	.word	0x000000ff
        /*00f4*/ 	.word	0x00000008
        /*00f8*/ 	.short	0x0100
        /*00fa*/ 	.byte	0x08
	.zero		1


	//   ....[3]....
        /*00fc*/ 	.word	0x00000290
        /*0100*/ 	.word	0x000000ff
        /*0104*/ 	.word	0x00000060
        /*0108*/ 	.short	0x0100
        /*010a*/ 	.byte	0x08
	.zero		1


	//   ....[4]....
        /*010c*/ 	.word	0x000002a0
        /*0110*/ 	.word	0x000000ff
        /*0114*/ 	.word	0x00000010
        /*0118*/ 	.short	0x0100
        /*011a*/ 	.byte	0x08
	.zero		1


	//   ....[5]....
        /*011c*/ 	.word	0x000002b0
        /*0120*/ 	.word	0x000000ff
        /*0124*/ 	.word	0x00000068
        /*0128*/ 	.short	0x0100
        /*012a*/ 	.byte	0x08
	.zero		1


	//   ....[6]....
        /*012c*/ 	.word	0x000002c0
        /*0130*/ 	.word	0x000000ff
        /*0134*/ 	.word	0x00000018
        /*0138*/ 	.short	0x0100
        /*013a*/ 	.byte	0x08
	.zero		1


	//   ....[7]....
        /*013c*/ 	.word	0x000002d0
        /*0140*/ 	.word	0x000000ff
        /*0144*/ 	.word	0x00000070
        /*0148*/ 	.short	0x0100
        /*014a*/ 	.byte	0x08
	.zero		1


	//   ....[8]....
        /*014c*/ 	.word	0x000002e0
        /*0150*/ 	.word	0x000000ff
        /*0154*/ 	.word	0x00000020
        /*0158*/ 	.short	0x0100
        /*015a*/ 	.byte	0x08
	.zero		1


	//   ....[9]....
        /*015c*/ 	.word	0x000002f0
        /*0160*/ 	.word	0x000000ff
        /*0164*/ 	.word	0x00000078
        /*0168*/ 	.short	0x0100
        /*016a*/ 	.byte	0x08
	.zero		1


	//   ....[10]....
        /*016c*/ 	.word	0x00000300
        /*0170*/ 	.word	0x000000ff
        /*0174*/ 	.word	0x00000028
        /*0178*/ 	.short	0x0100
        /*017a*/ 	.byte	0x08
	.zero		1


	//   ....[11]....
        /*017c*/ 	.word	0x00000310
        /*0180*/ 	.word	0x000000ff
        /*0184*/ 	.word	0x00000080
        /*0188*/ 	.short	0x0100
        /*018a*/ 	.byte	0x08
	.zero		1


	//   ....[12]....
        /*018c*/ 	.word	0x00000320
        /*0190*/ 	.word	0x000000ff
        /*0194*/ 	.word	0x00000030
        /*0198*/ 	.short	0x0100
        /*019a*/ 	.byte	0x08
	.zero		1


	//   ....[13]....
        /*019c*/ 	.word	0x00000330
        /*01a0*/ 	.word	0x000000ff
        /*01a4*/ 	.word	0x00000088
        /*01a8*/ 	.short	0x0100
        /*01aa*/ 	.byte	0x08
	.zero		1


	//   ....[14]....
        /*01ac*/ 	.word	0x00000340
        /*01b0*/ 	.word	0x000000ff
        /*01b4*/ 	.word	0x00000038
        /*01b8*/ 	.short	0x0100
        /*01ba*/ 	.byte	0x08
	.zero		1


	//   ....[15]....
        /*01bc*/ 	.word	0x00000350
        /*01c0*/ 	.word	0x000000ff
        /*01c4*/ 	.word	0x00000090
        /*01c8*/ 	.short	0x0100
        /*01ca*/ 	.byte	0x08
	.zero		1


	//   ....[16]....
        /*01cc*/ 	.word	0x00000360
        /*01d0*/ 	.word	0x000000ff
        /*01d4*/ 	.word	0x00000040
        /*01d8*/ 	.short	0x0100
        /*01da*/ 	.byte	0x08
	.zero		1


	//   ....[17]....
        /*01dc*/ 	.word	0x00000370
        /*01e0*/ 	.word	0x000000ff
        /*01e4*/ 	.word	0x00000098
        /*01e8*/ 	.short	0x0100
        /*01ea*/ 	.byte	0x08
	.zero		1


	//   ....[18]....
        /*01ec*/ 	.word	0x00000380
        /*01f0*/ 	.word	0x000000ff
        /*01f4*/ 	.word	0x00000048
        /*01f8*/ 	.short	0x0100
        /*01fa*/ 	.byte	0x08
	.zero		1


	//   ....[19]....
        /*01fc*/ 	.word	0x00000390
        /*0200*/ 	.word	0x000000ff
        /*0204*/ 	.word	0x000000a0
        /*0208*/ 	.short	0x0100
        /*020a*/ 	.byte	0x08
	.zero		1


	//   ....[20]....
        /*020c*/ 	.word	0x000003a0
        /*0210*/ 	.word	0x000000ff
        /*0214*/ 	.word	0x00000050
        /*0218*/ 	.short	0x0100
        /*021a*/ 	.byte	0x08
	.zero		1


	//   ....[21]....
        /*021c*/ 	.word	0x000003b0
        /*0220*/ 	.word	0x000000ff
        /*0224*/ 	.word	0x000000a8
        /*0228*/ 	.short	0x0100
        /*022a*/ 	.byte	0x08
	.zero		1


	//   ....[22]....
        /*022c*/ 	.word	0x00000910
        /*0230*/ 	.word	0x000000ff
        /*0234*/ 	.word	0x000000e0
        /*0238*/ 	.short	0x0100
        /*023a*/ 	.byte	0x08
	.zero		1


	//   ....[23]....
        /*023c*/ 	.word	0x000009b0
        /*0240*/ 	.word	0x000000ff
        /*0244*/ 	.word	0x000000e8
        /*0248*/ 	.short	0x0100
        /*024a*/ 	.byte	0x08
	.zero		1


	//   ....[24]....
        /*024c*/ 	.word	0x000009f0
        /*0250*/ 	.word	0x000000ff
        /*0254*/ 	.word	0x000000c0
        /*0258*/ 	.short	0x0100
        /*025a*/ 	.byte	0x09
	.zero		1


	//   ....[25]....
        /*025c*/ 	.word	0x00000a00
        /*0260*/ 	.word	0x000000ff
        /*0264*/ 	.word	0x000000c8
        /*0268*/ 	.short	0x0100
        /*026a*/ 	.byte	0x09
	.zero		1


	//   ....[26]....
        /*026c*/ 	.word	0x00000a10
        /*0270*/ 	.word	0x000000ff
        /*0274*/ 	.word	0x000000d0
        /*0278*/ 	.short	0x0100
        /*027a*/ 	.byte	0x09
	.zero		1


	//   ....[27]....
        /*027c*/ 	.word	0x00000a20
        /*0280*/ 	.word	0x000000ff
        /*0284*/ 	.word	0x000000d8
        /*0288*/ 	.short	0x0100
        /*028a*/ 	.byte	0x09
	.zero		1


	//   ....[28]....
        /*028c*/ 	.word	0x000018d0
        /*0290*/ 	.word	0x000000ff
        /*0294*/ 	.word	0xfffffff8
        /*0298*/ 	.short	0x010a
        /*029a*/ 	.byte	0x2b
	.zero		1


	//   ....[29]....
        /*029c*/ 	.word	0x00001aa0
        /*02a0*/ 	.word	0x00000003
        /*02a4*/ 	.word	0x00000000
        /*02a8*/ 	.short	0x010a
        /*02aa*/ 	.byte	0x3f
	.zero		1


	//   ....[30]....
        /*02ac*/ 	.word	0x00001ae0
        /*02b0*/ 	.word	0x00000003
        /*02b4*/ 	.word	0x00000000
        /*02b8*/ 	.short	0x010a
        /*02ba*/ 	.byte	0x3f
	.zero		1


	//   ....[31]....
        /*02bc*/ 	.word	0x00001de0
        /*02c0*/ 	.word	0x000000ff
        /*02c4*/ 	.word	0x00000000
        /*02c8*/ 	.short	0x010a
        /*02ca*/ 	.byte	0x04
	.zero		1


	//   ....[32]....
        /*02cc*/ 	.word	0x00001e20
        /*02d0*/ 	.word	0x000000ff
        /*02d4*/ 	.word	0x00000000
        /*02d8*/ 	.short	0x010a
        /*02da*/ 	.byte	0x04
	.zero		1


	//   ....[33]....
        /*02dc*/ 	.word	0x00002080
        /*02e0*/ 	.word	0x00000005
        /*02e4*/ 	.word	0x00000000
        /*02e8*/ 	.short	0x0101
        /*02ea*/ 	.byte	0x3f
	.zero		1


	//   ....[34]....
        /*02ec*/ 	.word	0x00002190
        /*02f0*/ 	.word	0x00000003
        /*02f4*/ 	.word	0x00000000
        /*02f8*/ 	.short	0x0101
        /*02fa*/ 	.byte	0x30
	.zero		1


	//   ....[35]....
        /*02fc*/ 	.word	0x00002290
        /*0300*/ 	.word	0x00000003
        /*0304*/ 	.word	0x00000000
        /*0308*/ 	.short	0x0101
        /*030a*/ 	.byte	0x3f
	.zero		1


	//   ....[36]....
        /*030c*/ 	.word	0x00002310
        /*0310*/ 	.word	0x000000ff
        /*0314*/ 	.word	0x00000008
        /*0318*/ 	.short	0x010a
        /*031a*/ 	.byte	0x2b
	.zero		1


	//   ....[37]....
        /*031c*/ 	.word	0x00004b60
        /*0320*/ 	.word	0x00000000
        /*0324*/ 	.word	0x00000000
        /*0328*/ 	.short	0x0101
        /*032a*/ 	.byte	0x30
	.zero		1


	//   ....[38]....
        /*032c*/ 	.word	0x000054a0
        /*0330*/ 	.word	0x0000000d
        /*0334*/ 	.word	0x00000058
        /*0338*/ 	.short	0x010a
        /*033a*/ 	.byte	0x3f
	.zero		1


	//   ....[39]....
        /*033c*/ 	.word	0x00005880
        /*0340*/ 	.word	0x00000006
        /*0344*/ 	.word	0x000000e8
        /*0348*/ 	.short	0x0101
        /*034a*/ 	.byte	0x3f
	.zero		1


	//   ....[40]....
        /*034c*/ 	.word	0x00005fb0
        /*0350*/ 	.word	0x00000007
        /*0354*/ 	.word	0x00000000
        /*0358*/ 	.short	0x010a
        /*035a*/ 	.byte	0x3f
	.zero		1


	//   ....[41]....
        /*035c*/ 	.word	0x00006030
        /*0360*/ 	.word	0x00000006
        /*0364*/ 	.word	0x00000000
        /*0368*/ 	.short	0x010a
        /*036a*/ 	.byte	0x3f
	.zero		1


	//   ....[42]....
        /*036c*/ 	.word	0x000060c0
        /*0370*/ 	.word	0x00000007
        /*0374*/ 	.word	0x00000000
        /*0378*/ 	.short	0x010a
        /*037a*/ 	.byte	0x3f
	.zero		1


	//   ....[43]....
        /*037c*/ 	.word	0x00006150
        /*0380*/ 	.word	0x00000006
        /*0384*/ 	.word	0x00000000
        /*0388*/ 	.short	0x010a
        /*038a*/ 	.byte	0x3f
	.zero		1


	//   ....[44]....
        /*038c*/ 	.word	0x000061e0
        /*0390*/ 	.word	0x00000007
        /*0394*/ 	.word	0x00000000
        /*0398*/ 	.short	0x010a
        /*039a*/ 	.byte	0x3f
	.zero		1


	//   ....[45]....
        /*039c*/ 	.word	0x00006270
        /*03a0*/ 	.word	0x00000006
        /*03a4*/ 	.word	0x00000000
        /*03a8*/ 	.short	0x010a
        /*03aa*/ 	.byte	0x3f
	.zero		1


	//   ....[46]....
        /*03ac*/ 	.word	0x00006300
        /*03b0*/ 	.word	0x00000007
        /*03b4*/ 	.word	0x00000000
        /*03b8*/ 	.short	0x010a
        /*03ba*/ 	.byte	0x3f
	.zero		1


	//   ....[47]....
        /*03bc*/ 	.word	0x00006390
        /*03c0*/ 	.word	0x00000006
        /*03c4*/ 	.word	0x00000000
        /*03c8*/ 	.short	0x010a
        /*03ca*/ 	.byte	0x3f
	.zero		1


	//   ....[48]....
        /*03cc*/ 	.word	0x00006420
        /*03d0*/ 	.word	0x00000007
        /*03d4*/ 	.word	0x00000000
        /*03d8*/ 	.short	0x010a
        /*03da*/ 	.byte	0x3f
	.zero		1


	//   ....[49]....
        /*03dc*/ 	.word	0x000064b0
        /*03e0*/ 	.word	0x00000006
        /*03e4*/ 	.word	0x00000000
        /*03e8*/ 	.short	0x010a
        /*03ea*/ 	.byte	0x3f
	.zero		1


	//   ....[50]....
        /*03ec*/ 	.word	0x00006540
        /*03f0*/ 	.word	0x00000005
        /*03f4*/ 	.word	0x00000000
        /*03f8*/ 	.short	0x010a
        /*03fa*/ 	.byte	0x3f
	.zero		1


	//   ....[51]....
        /*03fc*/ 	.word	0x000065b0
        /*0400*/ 	.word	0x00000003
        /*0404*/ 	.word	0xfffffff8
        /*0408*/ 	.short	0x010a
        /*040a*/ 	.byte	0x3f
	.zero		1


	//   ....[52]....
        /*040c*/ 	.word	0x00006600
        /*0410*/ 	.word	0x00000003
        /*0414*/ 	.word	0x00000000
        /*0418*/ 	.short	0x010a
        /*041a*/ 	.byte	0x3f
	.zero		1


	//   ....[53]....
        /*041c*/ 	.word	0x00006660
        /*0420*/ 	.word	0x00000005
        /*0424*/ 	.word	0x00000000
        /*0428*/ 	.short	0x010a
        /*042a*/ 	.byte	0x3f
	.zero		1


	//   ....[54]....
        /*042c*/ 	.word	0x000066c0
        /*0430*/ 	.word	0x00000004
        /*0434*/ 	.word	0x00000008
        /*0438*/ 	.short	0x010a
        /*043a*/ 	.byte	0x3f
	.zero		1


	//   ....[55]....
        /*043c*/ 	.word	0x00006790
        /*0440*/ 	.word	0x0000000d
        /*0444*/ 	.word	0x00000058
        /*0448*/ 	.short	0x010a
        /*044a*/ 	.byte	0x3f
	.zero		1


	//   ....[56]....
        /*044c*/ 	.word	0x00006860
        /*0450*/ 	.word	0x00000007
        /*0454*/ 	.word	0x00000000
        /*0458*/ 	.short	0x010a
        /*045a*/ 	.byte	0x3f
	.zero		1


	//   ....[57]....
        /*045c*/ 	.word	0x000068b0
        /*0460*/ 	.word	0x00000006
        /*0464*/ 	.word	0x00000000
        /*0468*/ 	.short	0x010a
        /*046a*/ 	.byte	0x3f
	.zero		1


	//   ....[58]....
        /*046c*/ 	.word	0x00006900
        /*0470*/ 	.word	0x00000007
        /*0474*/ 	.word	0x00000000
        /*0478*/ 	.short	0x010a
        /*047a*/ 	.byte	0x3f
	.zero		1


	//   ....[59]....
        /*047c*/ 	.word	0x00006950
        /*0480*/ 	.word	0x00000006
        /*0484*/ 	.word	0x00000000
        /*0488*/ 	.short	0x010a
        /*048a*/ 	.byte	0x3f
	.zero		1


	//   ....[60]....
        /*048c*/ 	.word	0x000069a0
        /*0490*/ 	.word	0x00000007
        /*0494*/ 	.word	0x00000000
        /*0498*/ 	.short	0x010a
        /*049a*/ 	.byte	0x3f
	.zero		1


	//   ....[61]....
        /*049c*/ 	.word	0x000069f0
        /*04a0*/ 	.word	0x00000006
        /*04a4*/ 	.word	0x00000000
        /*04a8*/ 	.short	0x010a
        /*04aa*/ 	.byte	0x3f
	.zero		1


	//   ....[62]....
        /*04ac*/ 	.word	0x00006a40
        /*04b0*/ 	.word	0x00000007
        /*04b4*/ 	.word	0x00000000
        /*04b8*/ 	.short	0x010a
        /*04ba*/ 	.byte	0x3f
	.zero		1


	//   ....[63]....
        /*04bc*/ 	.word	0x00006a90
        /*04c0*/ 	.word	0x00000006
        /*04c4*/ 	.word	0x00000000
        /*04c8*/ 	.short	0x010a
        /*04ca*/ 	.byte	0x3f
	.zero		1


	//   ....[64]....
        /*04cc*/ 	.word	0x00006ae0
        /*04d0*/ 	.word	0x00000007
        /*04d4*/ 	.word	0x00000000
        /*04d8*/ 	.short	0x010a
        /*04da*/ 	.byte	0x3f
	.zero		1


	//   ....[65]....
        /*04dc*/ 	.word	0x00006b30
        /*04e0*/ 	.word	0x00000006
        /*04e4*/ 	.word	0x00000000
        /*04e8*/ 	.short	0x010a
        /*04ea*/ 	.byte	0x3f
	.zero		1


	//----- nvinfo : EIATTR_NUM_MBARRIERS
	.align		4
.L_37:
        /*04ec*/ 	.byte	0x03, 0x38
        /*04ee*/ 	.short	0x001c


	//----- nvinfo : EIATTR_EXIT_INSTR_OFFSETS
	.align		4
        /*04f0*/ 	.byte	0x04, 0x1c
        /*04f2*/ 	.short	(.L_39 - .L_38)


	//   ....[0]....
.L_38:
        /*04f4*/ 	.word	0x000014f0


	//   ....[1]....
        /*04f8*/ 	.word	0x00001550


	//   ....[2]....
        /*04fc*/ 	.word	0x00005180


	//   ....[3]....
        /*0500*/ 	.word	0x000051b0


	//   ....[4]....
        /*0504*/ 	.word	0x00006590


	//----- nvinfo : EIATTR_MAX_THREADS
	.align		4
.L_39:
        /*0508*/ 	.byte	0x04, 0x05
        /*050a*/ 	.short	(.L_41 - .L_40)
.L_40:
        /*050c*/ 	.word	0x00000180
        /*0510*/ 	.word	0x00000001
        /*0514*/ 	.word	0x00000001


	//----- nvinfo : EIATTR_CRS_STACK_SIZE
	.align		4
.L_41:
        /*0518*/ 	.byte	0x04, 0x1e
        /*051a*/ 	.short	(.L_43 - .L_42)
.L_42:
        /*051c*/ 	.word	0x00000000


	//----- nvinfo : EIATTR_CBANK_PARAM_SIZE
	.align		4
.L_43:
        /*0520*/ 	.byte	0x03, 0x19
        /*0522*/ 	.short	0x0470


	//----- nvinfo : EIATTR_PARAM_CBANK
	.align		4
        /*0524*/ 	.byte	0x04, 0x0a
        /*0526*/ 	.short	(.L_45 - .L_44)
	.align		4
.L_44:
        /*0528*/ 	.word	index@(.nv.constant0._ZN7cutlass13device_kernelINS_4gemm6kernel13GemmUniversalIN4cute5tupleIJiiiiEEENS1_10collective13CollectiveMmaINS1_34MainloopSm90TmaGmmaWarpSpecializedILi11ENS5_IJNS4_1CILi2EEENSA_ILi1EEESC_EEENS1_32KernelTmaWarpSpecializedPingpongEEENS5_IJNSA_ILi64EEENSA_ILi96EEENSA_ILi128EEEEEEaNS5_IJlSC_lEEEaSK_NS4_8TiledMMAINS4_8MMA_AtomIJNS4_4SM904GMMA26MMA_64x96x32_S32S8S8_SS_TNEEEENS4_6LayoutINS5_IJSC_SC_SC_EEENS5_IJNSA_ILi0EEEST_ST_EEEEENS5_IJNS4_10UnderscoreESW_SW_EEEEENS4_13SM90_TMA_LOADENS4_14ComposedLayoutINS4_7SwizzleILi3ELi4ELi3EEENS4_18smem_ptr_flag_bitsILi8EEENSR_INS5_IJNSA_ILi8EEESI_EEENS5_IJSI_SC_EEEEEEEvNS4_8identityENS4_23SM90_TMA_LOAD_MULTICASTES19_vS1A_EENS_8epilogue10collective6detail29Sm90TmaWarpSpecializedAdapterINS1E_15DefaultEpilogueIaSK_SK_NS1D_6thread17LinearCombinationIaLi1EiiLNS1I_9ScaleType4KindE0ELNS_15FloatRoundStyleE2EaEENS1_15EpilogueDefaultEEEEEvvEEEEvNT_6ParamsE)
        /*052c*/ 	.short	0x0210
        /*052e*/ 	.short	0x0470


	//----- nvinfo : EIATTR_SW_WAR
	.align		4
.L_45:
        /*0530*/ 	.byte	0x04, 0x36
        /*0532*/ 	.short	(.L_47 - .L_46)
.L_46:
        /*0534*/ 	.word	0x00000008
.L_47:


//--------------------- .nv.callgraph             --------------------------
	.section	.nv.callgraph,"",@"SHT_CUDA_CALLGRAPH"
	.align	4
	.sectionentsize	8
	.align		4
        /*0000*/ 	.word	0x00000000
	.align		4
        /*0004*/ 	.word	0xffffffff
	.align		4
        /*0008*/ 	.word	index@(_ZN7cutlass13device_kernelINS_4gemm6kernel13GemmUniversalIN4cute5tupleIJiiiiEEENS1_10collective13CollectiveMmaINS1_34MainloopSm90TmaGmmaWarpSpecializedILi11ENS5_IJNS4_1CILi2EEENSA_ILi1EEESC_EEENS1_32KernelTmaWarpSpecializedPingpongEEENS5_IJNSA_ILi64EEENSA_ILi96EEENSA_ILi128EEEEEEaNS5_IJlSC_lEEEaSK_NS4_8TiledMMAINS4_8MMA_AtomIJNS4_4SM904GMMA26MMA_64x96x32_S32S8S8_SS_TNEEEENS4_6LayoutINS5_IJSC_SC_SC_EEENS5_IJNSA_ILi0EEEST_ST_EEEEENS5_IJNS4_10UnderscoreESW_SW_EEEEENS4_13SM90_TMA_LOADENS4_14ComposedLayoutINS4_7SwizzleILi3ELi4ELi3EEENS4_18smem_ptr_flag_bitsILi8EEENSR_INS5_IJNSA_ILi8EEESI_EEENS5_IJSI_SC_EEEEEEEvNS4_8identityENS4_23SM90_TMA_LOAD_MULTICASTES19_vS1A_EENS_8epilogue10collective6detail29Sm90TmaWarpSpecializedAdapterINS1E_15DefaultEpilogueIaSK_SK_NS1D_6thread17LinearCombinationIaLi1EiiLNS1I_9ScaleType4KindE0ELNS_15FloatRoundStyleE2EaEENS1_15EpilogueDefaultEEEEEvvEEEEvNT_6ParamsE)
	.align		4
        /*000c*/ 	.word	index@(__assertfail)
	.align		4
        /*0010*/ 	.word	0x00000000
	.align		4
        /*0014*/ 	.word	0xfffffffe
	.align		4
        /*0018*/ 	.word	0x00000000
	.align		4
        /*001c*/ 	.word	0xfffffffd
	.align		4
        /*0020*/ 	.word	0x00000000
	.align		4
        /*0024*/ 	.word	0xfffffffc


//--------------------- .nv.constant4             --------------------------
	.section	.nv.constant4,"a",@progbits
	.align	8
	.align		8
.nv.constant4:
        /*0000*/ 	.dword	__assertfail
	.align		8
        /*0008*/ 	.dword	__unnamed_1
	.align		8
        /*0010*/ 	.dword	_ZN39_INTERNAL_6c69d767_4_k_cu_5ca67ec2_74484cuda3std3__45__cpo5beginE
	.align		8
        /*0018*/ 	.dword	_ZN39_INTERNAL_6c69d767_4_k_cu_5ca67ec2_74484cuda3std3__45__cpo3endE
	.align		8
        /*0020*/ 	.dword	_ZN39_INTERNAL_6c69d767_4_k_cu_5ca67ec2_74484cuda3std3__45__cpo6cbeginE
	.align		8
        /*0028*/ 	.dword	_ZN39_INTERNAL_6c69d767_4_k_cu_5ca67ec2_74484cuda3std3__45__cpo4cendE
	.align		8
        /*0030*/ 	.dword	_ZN39_INTERNAL_6c69d767_4_k_cu_5ca67ec2_74484cuda3std3__441_GLOBAL__N__6c69d767_4_k_cu_5ca67ec2_74486ignoreE
	.align		8
        /*0038*/ 	.dword	_ZN39_INTERNAL_6c69d767_4_k_cu_5ca67ec2_74484cuda3std3__419piecewise_constructE
	.align		8
        /*0040*/ 	.dword	_ZN39_INTERNAL_6c69d767_4_k_cu_5ca67ec2_74484cuda3std3__48in_placeE
	.align		8
        /*0048*/ 	.dword	_ZN39_INTERNAL_6c69d767_4_k_cu_5ca67ec2_74484cuda3std6ranges3__45__cpo4swapE
	.align		8
        /*0050*/ 	.dword	_ZN39_INTERNAL_6c69d767_4_k_cu_5ca67ec2_74484cuda3std6ranges3__45__cpo9iter_moveE
	.align		8
        /*0058*/ 	.dword	_ZN39_INTERNAL_6c69d767_4_k_cu_5ca67ec2_74484cute7productE
	.align		8
        /*0060*/ 	.dword	_ZN39_INTERNAL_6c69d767_4_k_cu_5ca67ec2_74484cute1_E
	.align		8
        /*0068*/ 	.dword	$str$22
	.align		8
        /*0070*/ 	.dword	$str$23


//--------------------- .text._ZN7cutlass13device_kernelINS_4gemm6kernel13GemmUniversalIN4cute5tupleIJiiiiEEENS1_10collective13CollectiveMmaINS1_34MainloopSm90TmaGmmaWarpSpecializedILi11ENS5_IJNS4_1CILi2EEENSA_ILi1EEESC_EEENS1_32KernelTmaWarpSpecializedPingpongEEENS5_IJNSA_ILi64EEENSA_ILi96EEENSA_ILi128EEEEEEaNS5_IJlSC_lEEEaSK_NS4_8TiledMMAINS4_8MMA_AtomIJNS4_4SM904GMMA26MMA_64x96x32_S32S8S8_SS_TNEEEENS4_6LayoutINS5_IJSC_SC_SC_EEENS5_IJNSA_ILi0EEEST_ST_EEEEENS5_IJNS4_10UnderscoreESW_SW_EEEEENS4_13SM90_TMA_LOADENS4_14ComposedLayoutINS4_7SwizzleILi3ELi4ELi3EEENS4_18smem_ptr_flag_bitsILi8EEENSR_INS5_IJNSA_ILi8EEESI_EEENS5_IJSI_SC_EEEEEEEvNS4_8identityENS4_23SM90_TMA_LOAD_MULTICASTES19_vS1A_EENS_8epilogue10collective6detail29Sm90TmaWarpSpecializedAdapterINS1E_15DefaultEpilogueIaSK_SK_NS1D_6thread17LinearCombinationIaLi1EiiLNS1I_9ScaleType4KindE0ELNS_15FloatRoundStyleE2EaEENS1_15EpilogueDefaultEEEEEvvEEEEvNT_6ParamsE --------------------------
	.section	.text._ZN7cutlass13device_kernelINS_4gemm6kernel13GemmUniversalIN4cute5tupleIJiiiiEEENS1_10collective13CollectiveMmaINS1_34MainloopSm90TmaGmmaWarpSpecializedILi11ENS5_IJNS4_1CILi2EEENSA_ILi1EEESC_EEENS1_32KernelTmaWarpSpecializedPingpongEEENS5_IJNSA_ILi64EEENSA_ILi96EEENSA_ILi128EEEEEEaNS5_IJlSC_lEEEaSK_NS4_8TiledMMAINS4_8MMA_AtomIJNS4_4SM904GMMA26MMA_64x96x32_S32S8S8_SS_TNEEEENS4_6LayoutINS5_IJSC_SC_SC_EEENS5_IJNSA_ILi0EEEST_ST_EEEEENS5_IJNS4_10UnderscoreESW_SW_EEEEENS4_13SM90_TMA_LOADENS4_14ComposedLayoutINS4_7SwizzleILi3ELi4ELi3EEENS4_18smem_ptr_flag_bitsILi8EEENSR_INS5_IJNSA_ILi8EEESI_EEENS5_IJSI_SC_EEEEEEEvNS4_8identityENS4_23SM90_TMA_LOAD_MULTICASTES19_vS1A_EENS_8epilogue10collective6detail29Sm90TmaWarpSpecializedAdapterINS1E_15DefaultEpilogueIaSK_SK_NS1D_6thread17LinearCombinationIaLi1EiiLNS1I_9ScaleType4KindE0ELNS_15FloatRoundStyleE2EaEENS1_15EpilogueDefaultEEEEEvvEEEEvNT_6ParamsE,"ax",@progbits
	.align	128
.text._ZN7cutlass13device_kernelINS_4gemm6kernel13GemmUniversalIN4cute5tupleIJiiiiEEENS1_10collective13CollectiveMmaINS1_34MainloopSm90TmaGmmaWarpSpecializedILi11ENS5_IJNS4_1CILi2EEENSA_ILi1EEESC_EEENS1_32KernelTmaWarpSpecializedPingpongEEENS5_IJNSA_ILi64EEENSA_ILi96EEENSA_ILi128EEEEEEaNS5_IJlSC_lEEEaSK_NS4_8TiledMMAINS4_8MMA_AtomIJNS4_4SM904GMMA26MMA_64x96x32_S32S8S8_SS_TNEEEENS4_6LayoutINS5_IJSC_SC_SC_EEENS5_IJNSA_ILi0EEEST_ST_EEEEENS5_IJNS4_10UnderscoreESW_SW_EEEEENS4_13SM90_TMA_LOADENS4_14ComposedLayoutINS4_7SwizzleILi3ELi4ELi3EEENS4_18smem_ptr_flag_bitsILi8EEENSR_INS5_IJNSA_ILi8EEESI_EEENS5_IJSI_SC_EEEEEEEvNS4_8identityENS4_23SM90_TMA_LOAD_MULTICASTES19_vS1A_EENS_8epilogue10collective6detail29Sm90TmaWarpSpecializedAdapterINS1E_15DefaultEpilogueIaSK_SK_NS1D_6thread17LinearCombinationIaLi1EiiLNS1I_9ScaleType4KindE0ELNS_15FloatRoundStyleE2EaEENS1_15EpilogueDefaultEEEEEvvEEEEvNT_6ParamsE:
        .type           _ZN7cutlass13device_kernelINS_4gemm6kernel13GemmUniversalIN4cute5tupleIJiiiiEEENS1_10collective13CollectiveMmaINS1_34MainloopSm90TmaGmmaWarpSpecializedILi11ENS5_IJNS4_1CILi2EEENSA_ILi1EEESC_EEENS1_32KernelTmaWarpSpecializedPingpongEEENS5_IJNSA_ILi64EEENSA_ILi96EEENSA_ILi128EEEEEEaNS5_IJlSC_lEEEaSK_NS4_8TiledMMAINS4_8MMA_AtomIJNS4_4SM904GMMA26MMA_64x96x32_S32S8S8_SS_TNEEEENS4_6LayoutINS5_IJSC_SC_SC_EEENS5_IJNSA_ILi0EEEST_ST_EEEEENS5_IJNS4_10UnderscoreESW_SW_EEEEENS4_13SM90_TMA_LOADENS4_14ComposedLayoutINS4_7SwizzleILi3ELi4ELi3EEENS4_18smem_ptr_flag_bitsILi8EEENSR_INS5_IJNSA_ILi8EEESI_EEENS5_IJSI_SC_EEEEEEEvNS4_8identityENS4_23SM90_TMA_LOAD_MULTICASTES19_vS1A_EENS_8epilogue10collective6detail29Sm90TmaWarpSpecializedAdapterINS1E_15DefaultEpilogueIaSK_SK_NS1D_6thread17LinearCombinationIaLi1EiiLNS1I_9ScaleType4KindE0ELNS_15FloatRoundStyleE2EaEENS1_15EpilogueDefaultEEEEEvvEEEEvNT_6ParamsE,@function
        .size           _ZN7cutlass13device_kernelINS_4gemm6kernel13GemmUniversalIN4cute5tupleIJiiiiEEENS1_10collective13CollectiveMmaINS1_34MainloopSm90TmaGmmaWarpSpecializedILi11ENS5_IJNS4_1CILi2EEENSA_ILi1EEESC_EEENS1_32KernelTmaWarpSpecializedPingpongEEENS5_IJNSA_ILi64EEENSA_ILi96EEENSA_ILi128EEEEEEaNS5_IJlSC_lEEEaSK_NS4_8TiledMMAINS4_8MMA_AtomIJNS4_4SM904GMMA26MMA_64x96x32_S32S8S8_SS_TNEEEENS4_6LayoutINS5_IJSC_SC_SC_EEENS5_IJNSA_ILi0EEEST_ST_EEEEENS5_IJNS4_10UnderscoreESW_SW_EEEEENS4_13SM90_TMA_LOADENS4_14ComposedLayoutINS4_7SwizzleILi3ELi4ELi3EEENS4_18smem_ptr_flag_bitsILi8EEENSR_INS5_IJNSA_ILi8EEESI_EEENS5_IJSI_SC_EEEEEEEvNS4_8identityENS4_23SM90_TMA_LOAD_MULTICASTES19_vS1A_EENS_8epilogue10collective6detail29Sm90TmaWarpSpecializedAdapterINS1E_15DefaultEpilogueIaSK_SK_NS1D_6thread17LinearCombinationIaLi1EiiLNS1I_9ScaleType4KindE0ELNS_15FloatRoundStyleE2EaEENS1_15EpilogueDefaultEEEEEvvEEEEvNT_6ParamsE,(.L_x_188 - _ZN7cutlass13device_kernelINS_4gemm6kernel13GemmUniversalIN4cute5tupleIJiiiiEEENS1_10collective13CollectiveMmaINS1_34MainloopSm90TmaGmmaWarpSpecializedILi11ENS5_IJNS4_1CILi2EEENSA_ILi1EEESC_EEENS1_32KernelTmaWarpSpecializedPingpongEEENS5_IJNSA_ILi64EEENSA_ILi96EEENSA_ILi128EEEEEEaNS5_IJlSC_lEEEaSK_NS4_8TiledMMAINS4_8MMA_AtomIJNS4_4SM904GMMA26MMA_64x96x32_S32S8S8_SS_TNEEEENS4_6LayoutINS5_IJSC_SC_SC_EEENS5_IJNSA_ILi0EEEST_ST_EEEEENS5_IJNS4_10UnderscoreESW_SW_EEEEENS4_13SM90_TMA_LOADENS4_14ComposedLayoutINS4_7SwizzleILi3ELi4ELi3EEENS4_18smem_ptr_flag_bitsILi8EEENSR_INS5_IJNSA_ILi8EEESI_EEENS5_IJSI_SC_EEEEEEEvNS4_8identityENS4_23SM90_TMA_LOAD_MULTICASTES19_vS1A_EENS_8epilogue10collective6detail29Sm90TmaWarpSpecializedAdapterINS1E_15DefaultEpilogueIaSK_SK_NS1D_6thread17LinearCombinationIaLi1EiiLNS1I_9ScaleType4KindE0ELNS_15FloatRoundStyleE2EaEENS1_15EpilogueDefaultEEEEEvvEEEEvNT_6ParamsE)
        .other          _ZN7cutlass13device_kernelINS_4gemm6kernel13GemmUniversalIN4cute5tupleIJiiiiEEENS1_10collective13CollectiveMmaINS1_34MainloopSm90TmaGmmaWarpSpecializedILi11ENS5_IJNS4_1CILi2EEENSA_ILi1EEESC_EEENS1_32KernelTmaWarpSpecializedPingpongEEENS5_IJNSA_ILi64EEENSA_ILi96EEENSA_ILi128EEEEEEaNS5_IJlSC_lEEEaSK_NS4_8TiledMMAINS4_8MMA_AtomIJNS4_4SM904GMMA26MMA_64x96x32_S32S8S8_SS_TNEEEENS4_6LayoutINS5_IJSC_SC_SC_EEENS5_IJNSA_ILi0EEEST_ST_EEEEENS5_IJNS4_10UnderscoreESW_SW_EEEEENS4_13SM90_TMA_LOADENS4_14ComposedLayoutINS4_7SwizzleILi3ELi4ELi3EEENS4_18smem_ptr_flag_bitsILi8EEENSR_INS5_IJNSA_ILi8EEESI_EEENS5_IJSI_SC_EEEEEEEvNS4_8identityENS4_23SM90_TMA_LOAD_MULTICASTES19_vS1A_EENS_8epilogue10collective6detail29Sm90TmaWarpSpecializedAdapterINS1E_15DefaultEpilogueIaSK_SK_NS1D_6thread17LinearCombinationIaLi1EiiLNS1I_9ScaleType4KindE0ELNS_15FloatRoundStyleE2EaEENS1_15EpilogueDefaultEEEEEvvEEEEvNT_6ParamsE,@"STO_CUDA_ENTRY STV_DEFAULT"
_ZN7cutlass13device_kernelINS_4gemm6kernel13GemmUniversalIN4cute5tupleIJiiiiEEENS1_10collective13CollectiveMmaINS1_34MainloopSm90TmaGmmaWarpSpecializedILi11ENS5_IJNS4_1CILi2EEENSA_ILi1EEESC_EEENS1_32KernelTmaWarpSpecializedPingpongEEENS5_IJNSA_ILi64EEENSA_ILi96EEENSA_ILi128EEEEEEaNS5_IJlSC_lEEEaSK_NS4_8TiledMMAINS4_8MMA_AtomIJNS4_4SM904GMMA26MMA_64x96x32_S32S8S8_SS_TNEEEENS4_6LayoutINS5_IJSC_SC_SC_EEENS5_IJNSA_ILi0EEEST_ST_EEEEENS5_IJNS4_10UnderscoreESW_SW_EEEEENS4_13SM90_TMA_LOADENS4_14ComposedLayoutINS4_7SwizzleILi3ELi4ELi3EEENS4_18smem_ptr_flag_bitsILi8EEENSR_INS5_IJNSA_ILi8EEESI_EEENS5_IJSI_SC_EEEEEEEvNS4_8identityENS4_23SM90_TMA_LOAD_MULTICASTES19_vS1A_EENS_8epilogue10collective6detail29Sm90TmaWarpSpecializedAdapterINS1E_15DefaultEpilogueIaSK_SK_NS1D_6thread17LinearCombinationIaLi1EiiLNS1I_9ScaleType4KindE0ELNS_15FloatRoundStyleE2EaEENS1_15EpilogueDefaultEEEEEvvEEEEvNT_6ParamsE:
[----:B------:R-:W0:Y:S02]  /*0000*/  LDC R1, c[0x0][0x28] ;  /* 0x00000a00ff017b82 */ /* 0x000e240000000800 */
[----:B0-----:R-:W-:Y:S01]  /*0010*/  VIADD R1, R1, 0xfffffff8 ;  /* 0xfffffff801017836 */ /* 0x001fe20000000000 */
[----:B------:R-:W0:Y:S01]  /*0020*/  S2R R5, SR_TID.X ;  /* 0x0000000000057919 */ /* 0x000e220000002100 */
[----:B------:R-:W-:Y:S01]  /*0030*/  ELECT P0, URZ, PT ;  /* 0x00000000003f782f */ /* 0x000fe20003800000 */
[----:B------:R-:W-:Y:S01]  /*0040*/  BSSY B0, `(.L_x_0) ;  /* 0x000000f000007945 */ /* 0x000fe20003800000 */
[--C-:B0-----:R-:W-:Y:S02]  /*0050*/  SHF.R.U32.HI R0, RZ, 0x5, R5.reuse ;  /* 0x00000005ff007819 */ /* 0x101fe40000011605 */
[----:B------:R-:W-:-:S03]  /*0060*/  SHF.R.U32.HI R7, RZ, 0x7, R5 ;  /* 0x00000007ff077819 */ /* 0x000fc60000011605 */
[----:B------:R-:W0:Y:S04]  /*0070*/  SHFL.IDX PT, R2, R0, RZ, 0x1f ;  /* 0x00001fff00027589 */ /* 0x000e2800000e0000 */
[----:B------:R1:W2:Y:S01]  /*0080*/  SHFL.IDX PT, R10, R7, RZ, 0x1f ;  /* 0x00001fff070a7589 */ /* 0x0002a200000e0000 */
[----:B0-----:R-:W-:-:S13]  /*0090*/  ISETP.NE.OR P0, PT, R2, RZ, !P0 ;  /* 0x000000ff0200720c */ /* 0x001fda0004705670 */
[----:B-12---:R-:W-:Y:S05]  /*00a0*/  @P0 BRA `(.L_x_1) ;  /* 0x0000000000200947 */ /* 0x006fea0003800000 */
[----:B------:R-:W-:Y:S02]  /*00b0*/  ULDC.64 UR4, c[0x0][0x198] ;  /* 0x0000660000047ab9 */ /* 0x000fe40000000a00 */
[----:B------:R-:W-:Y:S02]  /*00c0*/  UIADD3 UR6, UP0, UR4, 0xf0, URZ ;  /* 0x000000f004067890 */ /* 0x000fe4000ff1e03f */
[----:B------:R-:W-:Y:S02]  /*00d0*/  UIADD3 UR4, UP1, UR4, 0x1f0, URZ ;  /* 0x000001f004047890 */ /* 0x000fe4000ff3e03f */
[----:B------:R-:W-:Y:S02]  /*00e0*/  UIADD3.X UR7, URZ, UR5, URZ, UP0, !UPT ;  /* 0x000000053f077290 */ /* 0x000fe400087fe43f */
[----:B------:R-:W-:-:S07]  /*00f0*/  UIADD3.X UR5, URZ, UR5, URZ, UP1, !UPT ;  /* 0x000000053f057290 */ /* 0x000fce0008ffe43f */
[----:B------:R0:W-:Y:S02]  /*0100*/  UTMACCTL.PF [UR6] ;  /* 0x00000000060079b9 */ /* 0x0001e40008040000 */
[----:B------:R0:W-:Y:S02]  /*0110*/  UTMACCTL.PF [UR4] ;  /* 0x00000000040079b9 */ /* 0x0001e40008040000 */
[----:B0-----:R-:W-:Y:S01]  /*0120*/  NOP ;  /* 0x0000000000007918 */ /* 0x001fe20000000000 */
.L_x_1:
[----:B------:R-:W-:Y:S05]  /*0130*/  BSYNC B0 ;  /* 0x0000000000007941 */ /* 0x000fea0003800000 */
.L_x_0:
[----:B------:R-:W0:Y:S02]  /*0140*/  SHFL.IDX PT, R8, R0, RZ, 0x1f ;  /* 0x00001fff00087589 */ /* 0x000e2400000e0000 */
[----:B0-----:R-:W-:-:S13]  /*0150*/  ISETP.NE.AND P0, PT, R8, RZ, PT ;  /* 0x000000ff0800720c */ /* 0x001fda0003f05270 */
[----:B------:R-:W-:Y:S05]  /*0160*/  @P0 BRA `(.L_x_2) ;  /* 0x00000000009c0947 */ /* 0x000fea0003800000 */
[----:B------:R-:W-:Y:S01]  /*0170*/  ELECT P0, URZ, PT ;  /* 0x00000000003f782f */ /* 0x000fe20003800000 */
[----:B------:R-:W-:-:S12]  /*0180*/  BSSY B0, `(.L_x_2) ;  /* 0x0000025000007945 */ /* 0x000fd80003800000 */
[----:B------:R-:W-:Y:S05]  /*0190*/  @!P0 BRA `(.L_x_3) ;  /* 0x00000000008c8947 */ /* 0x000fea0003800000 */
[----:B------:R-:W0:Y:S01]  /*01a0*/  S2UR UR8, SR_CgaCtaId ;  /* 0x00000000000879c3 */ /* 0x000e220000008800 */
[----:B------:R-:W-:Y:S01]  /*01b0*/  UMOV UR4, 0x400 ;  /* 0x0000040000047882 */ /* 0x000fe20000000000 */
[----:B------:R-:W-:Y:S01]  /*01c0*/  UMOV UR5, 0x1 ;  /* 0x0000000100057882 */ /* 0x000fe20000000000 */
[----:B------:R-:W-:Y:S02]  /*01d0*/  UMOV UR6, 0x2 ;  /* 0x0000000200067882 */ /* 0x000fe40000000000 */
[----:B------:R-:W-:-:S04]  /*01e0*/  UIADD3 UR6, -UR6, 0x100000, URZ ;  /* 0x0010000006067890 */ /* 0x000fc8000fffe13f */
[----:B------:R-:W-:Y:S02]  /*01f0*/  USHF.L.U32 UR7, UR6, 0xb, URZ ;  /* 0x0000000b06077899 */ /* 0x000fe4000800063f */
[----:B------:R-:W-:Y:S02]  /*0200*/  USHF.L.U32 UR6, UR6, 0x1, URZ ;  /* 0x0000000106067899 */ /* 0x000fe4000800063f */
[----:B0-----:R-:W-:Y:S02]  /*0210*/  ULEA UR8, UR8, UR4, 0x18 ;  /* 0x0000000408087291 */ /* 0x001fe4000f8ec03f */
[----:B------:R-:W-:-:S04]  /*0220*/  UIADD3 UR4, -UR5, 0x100000, URZ ;  /* 0x0010000005047890 */ /* 0x000fc8000fffe13f */
[----:B------:R-:W-:Y:S02]  /*0230*/  USHF.L.U32 UR5, UR4, 0xb, URZ ;  /* 0x0000000b04057899 */ /* 0x000fe4000800063f */
[----:B------:R-:W-:Y:S01]  /*0240*/  USHF.L.U32 UR4, UR4, 0x1, URZ ;  /* 0x0000000104047899 */ /* 0x000fe2000800063f */
[----:B------:R-:W0:Y:S11]  /*0250*/  FENCE.VIEW.ASYNC.S ;  /* 0x00000000000073c6 */ /* 0x000e360000000000 */
[----:B0-----:R0:W1:Y:S01]  /*0260*/  SYNCS.EXCH.64 URZ, [UR8], UR4 ;  /* 0x00000004083f75b2 */ /* 0x0010620008000100 */
[----:B------:R0:W2:Y:S01]  /*0270*/  SYNCS.EXCH.64 URZ, [UR8+0x58], UR6 ;  /* 0x00005806083f75b2 */ /* 0x0000a20008000100 */
[----:B------:R0:W3:Y:S01]  /*0280*/  SYNCS.EXCH.64 URZ, [UR8+0x8], UR4 ;  /* 0x00000804083f75b2 */ /* 0x0000e20008000100 */
[----:B------:R0:W4:Y:S01]  /*0290*/  SYNCS.EXCH.64 URZ, [UR8+0x60], UR6 ;  /* 0x00006006083f75b2 */ /* 0x0001220008000100 */
[----:B------:R0:W0:Y:S01]  /*02a0*/  SYNCS.EXCH.64 URZ, [UR8+0x10], UR4 ;  /* 0x00001004083f75b2 */ /* 0x0000220008000100 */
        /* <DEDUP_REMOVED lines=17> */
[----:B------:R-:W-:Y:S01]  /*03c0*/  NOP ;  /* 0x0000000000007918 */ /* 0x000fe20000000000 */
.L_x_3:
[----:B0-----:R-:W-:Y:S05]  /*03d0*/  BSYNC B0 ;  /* 0x0000000000007941 */ /* 0x001fea0003800000 */
.L_x_2:
[----:B------:R-:W0:Y:S01]  /*03e0*/  SHFL.IDX PT, R9, R0, RZ, 0x1f ;  /* 0x00001fff00097589 */ /* 0x000e2200000e0000 */
[----:B------:R-:W-:Y:S01]  /*03f0*/  SHF.R.S32.HI R4, RZ, 0x1f, R5 ;  /* 0x0000001fff047819 */ /* 0x000fe20000011405 */
[----:B------:R-:W5:Y:S01]  /*0400*/  S2UR UR12, SR_CTAID.X ;  /* 0x00000000000c79c3 */ /* 0x000f620000002500 */
[----:B------:R-:W-:Y:S01]  /*0410*/  ELECT P0, URZ, PT ;  /* 0x00000000003f782f */ /* 0x000fe20003800000 */
[----:B------:R1:W2:Y:S01]  /*0420*/  SHFL.IDX PT, R11, R0, RZ, 0x1f ;  /* 0x00001fff000b7589 */ /* 0x0002a200000e0000 */
[----:B------:R-:W-:Y:S02]  /*0430*/  LEA.HI R4, R4, R5, RZ, 0x7 ;  /* 0x0000000504047211 */ /* 0x000fe400078f38ff */
[----:B------:R-:W-:Y:S02]  /*0440*/  ELECT P1, URZ, PT ;  /* 0x00000000003f782f */ /* 0x000fe40003820000 */
[----:B------:R-:W-:Y:S01]  /*0450*/  SHF.R.S32.HI R13, RZ, 0x1f, R8 ;  /* 0x0000001fff0d7819 */ /* 0x000fe20000011408 */
[----:B------:R-:W3:Y:S01]  /*0460*/  S2R R6, SR_CTAID.Y ;  /* 0x0000000000067919 */ /* 0x000ee20000002600 */
[----:B------:R-:W-:Y:S01]  /*0470*/  LOP3.LUT R4, R4, 0xffffff80, RZ, 0xc0, !PT ;  /* 0xffffff8004047812 */ /* 0x000fe200078ec0ff */
[----:B------:R-:W4:Y:S01]  /*0480*/  LDC R14, c[0x0][0x140] ;  /* 0x00005000ff0e7b82 */ /* 0x000f220000000800 */
[----:B------:R-:W-:Y:S01]  /*0490*/  ULDC UR4, c[0x0][0x150] ;  /* 0x0000540000047ab9 */ /* 0x000fe20000000800 */
[----:B------:R-:W-:Y:S01]  /*04a0*/  LEA.HI R13, R13, R8, RZ, 0x2 ;  /* 0x000000080d0d7211 */ /* 0x000fe200078f10ff */
[----:B------:R-:W3:Y:S01]  /*04b0*/  SHFL.IDX PT, R16, R7, RZ, 0x1f ;  /* 0x00001fff07107589 */ /* 0x000ee200000e0000 */
[----:B------:R-:W-:Y:S01]  /*04c0*/  IMAD.IADD R4, R5, 0x1, -R4 ;  /* 0x0000000105047824 */ /* 0x000fe200078e0a04 */
[----:B------:R-:W-:Y:S01]  /*04d0*/  UMOV UR11, 0x80 ;  /* 0x00000080000b7882 */ /* 0x000fe20000000000 */
[----:B------:R-:W-:Y:S01]  /*04e0*/  LOP3.LUT R13, R13, 0x3ffffffc, RZ, 0xc0, !PT ;  /* 0x3ffffffc0d0d7812 */ /* 0x000fe200078ec0ff */
[----:B------:R-:W-:Y:S01]  /*04f0*/  NOP ;  /* 0x0000000000007918 */ /* 0x000fe20000000000 */
[----:B------:R-:W3:Y:S01]  /*0500*/  LDC R15, c[0x0][0x144] ;  /* 0x00005100ff0f7b82 */ /* 0x000ee20000000800 */
[----:B------:R-:W-:Y:S01]  /*0510*/  SHF.R.S32.HI R3, RZ, 0x1f, R4 ;  /* 0x0000001fff037819 */ /* 0x000fe20000011404 */
[----:B------:R-:W-:Y:S01]  /*0520*/  NOP ;  /* 0x0000000000007918 */ /* 0x000fe20000000000 */
[----:B------:R-:W-:Y:S01]  /*0530*/  IMAD.IADD R8, R8, 0x1, -R13 ;  /* 0x0000000108087824 */ /* 0x000fe200078e0a0d */
[C---:B------:R-:W-:Y:S01]  /*0540*/  ISETP.NE.AND P4, PT, R10.reuse, RZ, PT ;  /* 0x000000ff0a00720c */ /* 0x040fe20003f85270 */
[----:B------:R-:W-:Y:S01]  /*0550*/  VIADD R33, R10, 0xffffffff ;  /* 0xffffffff0a217836 */ /* 0x000fe20000000000 */
[----:B0-----:R-:W-:Y:S01]  /*0560*/  ISETP.NE.OR P0, PT, R9, RZ, !P0 ;  /* 0x000000ff0900720c */ /* 0x001fe20004705670 */
[----:B------:R-:W-:Y:S01]  /*0570*/  IMAD.MOV.U32 R73, RZ, RZ, 0x1 ;  /* 0x00000001ff497424 */ /* 0x000fe200078e00ff */
[----:B------:R-:W-:Y:S01]  /*0580*/  LEA.HI R9, R3, R4, RZ, 0x3 ;  /* 0x0000000403097211 */ /* 0x000fe200078f18ff */
[----:B------:R-:W0:Y:S01]  /*0590*/  LDC R21, c[0x0][0x148] ;  /* 0x00005200ff157b82 */ /* 0x000e220000000800 */
[----:B-----5:R-:W-:-:S02]  /*05a0*/  I2FP.F32.U32 R12, UR12 ;  /* 0x0000000c000c7c45 */ /* 0x020fc40008201000 */
[--C-:B-1----:R-:W-:Y:S02]  /*05b0*/  SHF.R.S32.HI R0, RZ, 0x3, R9.reuse ;  /* 0x00000003ff007819 */ /* 0x102fe40000011409 */
[----:B------:R-:W-:Y:S01]  /*05c0*/  SHF.R.S32.HI R9, RZ, 0x1f, R9 ;  /* 0x0000001fff097819 */ /* 0x000fe20000011409 */
[----:B------:R-:W-:Y:S01]  /*05d0*/  FMUL R12, R12, UR4 ;  /* 0x000000040c0c7c20 */ /* 0x000fe20008400000 */
[----:B--2---:R-:W-:Y:S01]  /*05e0*/  ISETP.NE.OR P1, PT, R11, RZ, !P1 ;  /* 0x000000ff0b00720c */ /* 0x004fe20004f25670 */
[----:B------:R-:W-:Y:S01]  /*05f0*/  ULDC UR4, c[0x0][0x154] ;  /* 0x0000550000047ab9 */ /* 0x000fe20000000800 */
[----:B------:R-:W-:Y:S01]  /*0600*/  LEA.HI R11, R9, R0, RZ, 0x2 ;  /* 0x00000000090b7211 */ /* 0x000fe200078f10ff */
[----:B------:R-:W-:Y:S01]  /*0610*/  VOTEU.ALL UP1, P0 ;  /* 0x00000000003f7886 */ /* 0x000fe20000020000 */
[----:B------:R-:W-:Y:S01]  /*0620*/  SHF.R.S32.HI R9, RZ, 0x1f, R2 ;  /* 0x0000001fff097819 */ /* 0x000fe20000011402 */
[----:B------:R-:W1:Y:S01]  /*0630*/  F2I.U32.TRUNC.NTZ R12, R12 ;  /* 0x0000000c000c7305 */ /* 0x000e62000020f000 */
[----:B------:R-:W-:Y:S01]  /*0640*/  LOP3.LUT R11, R11, 0xfffffffc, RZ, 0xc0, !PT ;  /* 0xfffffffc0b0b7812 */ /* 0x000fe200078ec0ff */
[----:B------:R-:W-:Y:S01]  /*0650*/  VOTEU.ALL UP0, P0 ;  /* 0x00000000003f7886 */ /* 0x000fe20000000000 */
[----:B------:R-:W-:Y:S01]  /*0660*/  LEA.HI R9, R9, R2, RZ, 0x2 ;  /* 0x0000000209097211 */ /* 0x000fe200078f10ff */
[----:B------:R-:W2:Y:S01]  /*0670*/  @!UP1 S2UR UR7, SR_CgaCtaId ;  /* 0x00000000000799c3 */ /* 0x000ea20000008800 */
[----:B----4-:R-:W-:Y:S01]  /*0680*/  ISETP.EQ.U32.AND P2, PT, R14, 0x1, PT ;  /* 0x000000010e00780c */ /* 0x010fe20003f42070 */
[----:B------:R-:W-:Y:S01]  /*0690*/  IMAD.IADD R11, R0, 0x1, -R11 ;  /* 0x00000001000b7824 */ /* 0x000fe200078e0a0b */
[----:B------:R-:W-:Y:S01]  /*06a0*/  LOP3.LUT R9, R9, 0xfffffffc, RZ, 0xc0, !PT ;  /* 0xfffffffc09097812 */ /* 0x000fe200078ec0ff */
[----:B------:R-:W-:Y:S01]  /*06b0*/  VOTEU.ALL UP2, P1 ;  /* 0x00000000003f7886 */ /* 0x000fe20000840000 */
[----:B------:R-:W-:Y:S01]  /*06c0*/  @!UP1 UMOV UR6, 0x400 ;  /* 0x0000040000069882 */ /* 0x000fe20000000000 */
[----:B------:R-:W-:Y:S01]  /*06d0*/  IMAD R8, R8, 0x4, R11 ;  /* 0x0000000408087824 */ /* 0x000fe200078e020b */
[----:B------:R-:W-:Y:S01]  /*06e0*/  VOTEU.ALL UP3, P1 ;  /* 0x00000000003f7886 */ /* 0x000fe20000860000 */
[----:B------:R-:W-:Y:S01]  /*06f0*/  IMAD.IADD R14, R2, 0x1, -R9 ;  /* 0x00000001020e7824 */ /* 0x000fe200078e0a09 */
[----:B---3--:R-:W-:Y:S01]  /*0700*/  I2FP.F32.U32 R2, R6 ;  /* 0x0000000600027245 */ /* 0x008fe20000201000 */
[----:B------:R-:W3:Y:S01]  /*0710*/  @!UP2 S2UR UR10, SR_CgaCtaId ;  /* 0x00000000000aa9c3 */ /* 0x000ee20000008800 */
[----:B------:R-:W-:Y:S01]  /*0720*/  LEA.HI R0, R8, R8, RZ, 0x1 ;  /* 0x0000000808007211 */ /* 0x000fe200078f08ff */
[----:B-1----:R-:W-:Y:S01]  /*0730*/  IMAD.MOV R12, RZ, RZ, -R12 ;  /* 0x000000ffff0c7224 */ /* 0x002fe200078e0a0c */
[----:B------:R-:W-:Y:S01]  /*0740*/  @!UP2 UMOV UR9, 0x400 ;  /* 0x000004000009a882 */ /* 0x000fe20000000000 */
[----:B------:R-:W-:Y:S01]  /*0750*/  FMUL R2, R2, UR4 ;  /* 0x0000000402027c20 */ /* 0x000fe20008400000 */
[----:B------:R-:W-:Y:S01]  /*0760*/  LOP3.LUT R11, R0, 0xfffffffe, RZ, 0xc0, !PT ;  /* 0xfffffffe000b7812 */ /* 0x000fe200078ec0ff */
[----:B------:R-:W-:Y:S01]  /*0770*/  IMAD R20, R15, R12, UR12 ;  /* 0x0000000c0f147e24 */ /* 0x000fe2000f8e020c */
[----:B------:R-:W-:Y:S01]  /*0780*/  UMOV UR4, 0x20 ;  /* 0x0000002000047882 */ /* 0x000fe20000000000 */
[----:B------:R-:W-:Y:S01]  /*0790*/  IMAD.SHL.U32 R9, R8, 0x4, RZ ;  /* 0x0000000408097824 */ /* 0x000fe200078e00ff */
[----:B------:R-:W-:-:S04]  /*07a0*/  @!UP1 UIADD3 UR4, -UR4, 0x100000, URZ ;  /* 0x0010000004049890 */ /* 0x000fc8000fffe13f */
[----:B------:R-:W-:Y:S02]  /*07b0*/  @!UP1 USHF.L.U32 UR5, UR4, 0xb, URZ ;  /* 0x0000000b04059899 */ /* 0x000fe4000800063f */
[----:B------:R-:W-:Y:S01]  /*07c0*/  @!UP1 USHF.L.U32 UR4, UR4, 0x1, URZ ;  /* 0x0000000104049899 */ /* 0x000fe2000800063f */
[C---:B------:R-:W-:Y:S01]  /*07d0*/  IMAD.IADD R11, R8.reuse, 0x1, -R11 ;  /* 0x00000001080b7824 */ /* 0x040fe200078e0a0b */
[----:B------:R-:W1:Y:S01]  /*07e0*/  F2I.U32.TRUNC.NTZ R2, R2 ;  /* 0x0000000200027305 */ /* 0x000e62000020f000 */
[----:B------:R-:W-:Y:S01]  /*07f0*/  VOTEU.ALL UP4, P1 ;  /* 0x00000000003f7886 */ /* 0x000fe20000880000 */
[----:B------:R-:W-:Y:S01]  /*0800*/  LOP3.LUT R72, R8, 0xc, R9, 0x78, !PT ;  /* 0x0000000c08487812 */ /* 0x000fe200078e7809 */
[----:B--2---:R-:W-:Y:S01]  /*0810*/  @!UP1 ULEA UR8, UR7, UR6, 0x18 ;  /* 0x0000000607089291 */ /* 0x004fe2000f8ec03f */
[----:B------:R-:W-:Y:S01]  /*0820*/  ISETP.NE.AND P3, PT, R11, R20, PT ;  /* 0x000000140b00720c */ /* 0x000fe20003f65270 */
[----:B------:R-:W-:-:S04]  /*0830*/  @!UP2 UIADD3 UR6, -UR11, 0x100000, URZ ;  /* 0x001000000b06a890 */ /* 0x000fc8000fffe13f */
[----:B------:R-:W-:Y:S02]  /*0840*/  @!UP2 USHF.L.U32 UR7, UR6, 0xb, URZ ;  /* 0x0000000b0607a899 */ /* 0x000fe4000800063f */
[----:B------:R-:W-:Y:S01]  /*0850*/  @!UP2 USHF.L.U32 UR6, UR6, 0x1, URZ ;  /* 0x000000010606a899 */ /* 0x000fe2000800063f */
[----:B------:R-:W-:Y:S01]  /*0860*/  ISETP.GE.U32.AND P6, PT, R33, 0x2, PT ;  /* 0x000000022100780c */ /* 0x000fe20003fc6070 */
[----:B------:R-:W-:Y:S01]  /*0870*/  VOTEU.ALL UP5, P1 ;  /* 0x00000000003f7886 */ /* 0x000fe200008a0000 */
[----:B------:R-:W-:Y:S01]  /*0880*/  VOTEU.ALL UP1, P0 ;  /* 0x00000000003f7886 */ /* 0x000fe20000020000 */
[----:B------:R-:W-:Y:S02]  /*0890*/  LOP3.LUT P0, RZ, R4, 0x7, RZ, 0xc0, !PT ;  /* 0x0000000704ff7812 */ /* 0x000fe4000780c0ff */
[----:B------:R-:W-:Y:S01]  /*08a0*/  R2UR UR43, R16 ;  /* 0x00000000102b72ca */ /* 0x000fe200000e0000 */
[----:B---3--:R-:W-:Y:S01]  /*08b0*/  @!UP2 ULEA UR9, UR10, UR9, 0x18 ;  /* 0x000000090a09a291 */ /* 0x008fe2000f8ec03f */
[C---:B------:R-:W-:Y:S01]  /*08c0*/  ISETP.LT.U32.AND P0, PT, R72.reuse, 0x2, !P0 ;  /* 0x000000024800780c */ /* 0x040fe20004701070 */
[----:B-1----:R-:W-:Y:S01]  /*08d0*/  IMAD.MOV R24, RZ, RZ, -R2 ;  /* 0x000000ffff187224 */ /* 0x002fe200078e0a02 */
[----:B------:R-:W-:Y:S01]  /*08e0*/  VOTEU.ALL UP2, P1 ;  /* 0x00000000003f7886 */ /* 0x000fe20000840000 */
[----:B------:R-:W-:Y:S01]  /*08f0*/  @P3 LEA.HI R0, R72, R72, RZ, 0x1 ;  /* 0x0000004848003211 */ /* 0x000fe200078f08ff */
[----:B------:R-:W1:Y:S02]  /*0900*/  FENCE.VIEW.ASYNC.S ;  /* 0x00000000000073c6 */ /* 0x000e640000000000 */
[----:B-1----:R1:W2:Y:S01]  /*0910*/  @!UP0 SYNCS.EXCH.64 URZ, [UR8+0xe0], UR4 ;  /* 0x0000e004083f85b2 */ /* 0x0022a20008000100 */
[----:B------:R-:W-:Y:S01]  /*0920*/  ISETP.NE.AND P1, PT, R14, 0x3, PT ;  /* 0x000000030e00780c */ /* 0x000fe20003f25270 */
[----:B0-----:R-:W-:Y:S01]  /*0930*/  IMAD R9, R21, R24, R6 ;  /* 0x0000001815097224 */ /* 0x001fe200078e0206 */
[----:B------:R-:W-:-:S02]  /*0940*/  @P3 SHF.R.S32.HI R0, RZ, 0x1, R0 ;  /* 0x00000001ff003819 */ /* 0x000fc40000011400 */
[----:B------:R-:W-:Y:S02]  /*0950*/  ISETP.EQ.OR P1, PT, R14, RZ, !P1 ;  /* 0x000000ff0e00720c */ /* 0x000fe40004f22670 */
[----:B------:R-:W-:Y:S02]  /*0960*/  @P3 ISETP.NE.AND P5, PT, R0, R9, PT ;  /* 0x000000090000320c */ /* 0x000fe40003fa5270 */
[----:B------:R-:W-:Y:S02]  /*0970*/  ISETP.EQ.AND P1, PT, R10, RZ, P1 ;  /* 0x000000ff0a00720c */ /* 0x000fe40000f22270 */
[----:B------:R-:W-:Y:S02]  /*0980*/  SEL R0, RZ, 0x1, !P0 ;  /* 0x00000001ff007807 */ /* 0x000fe40004000000 */
[----:B------:R-:W-:Y:S02]  /*0990*/  @P3 SEL R73, RZ, 0x1, P5 ;  /* 0x00000001ff493807 */ /* 0x000fe40002800000 */
[----:B------:R-:W-:Y:S01]  /*09a0*/  SEL R23, RZ, 0x1, !P1 ;  /* 0x00000001ff177807 */ /* 0x000fe20004800000 */
[----:B------:R1:W0:Y:S01]  /*09b0*/  @!UP1 SYNCS.EXCH.64 URZ, [UR8+0xe8], UR4 ;  /* 0x0000e804083f95b2 */ /* 0x0002220008000100 */
[----:B------:R-:W-:Y:S01]  /*09c0*/  NOP ;  /* 0x0000000000007918 */ /* 0x000fe20000000000 */
[----:B------:R-:W-:-:S02]  /*09d0*/  LOP3.LUT R73, R73, R0, RZ, 0xc0, !PT ;  /* 0x0000000049497212 */ /* 0x000fc400078ec0ff */
[----:B------:R-:W-:Y:S01]  /*09e0*/  SEL R23, R23, 0x2, P6 ;  /* 0x0000000217177807 */ /* 0x000fe20003000000 */
[----:B------:R1:W3:Y:S01]  /*09f0*/  @!UP2 SYNCS.EXCH.64 URZ, [UR9+0xc0], UR6 ;  /* 0x0000c006093fa5b2 */ /* 0x0002e20008000100 */
[----:B------:R1:W4:Y:S01]  /*0a00*/  @!UP3 SYNCS.EXCH.64 URZ, [UR9+0xc8], UR6 ;  /* 0x0000c806093fb5b2 */ /* 0x0003220008000100 */
[----:B------:R1:W0:Y:S01]  /*0a10*/  @!UP4 SYNCS.EXCH.64 URZ, [UR9+0xd0], UR6 ;  /* 0x0000d006093fc5b2 */ /* 0x0002220008000100 */
[----:B------:R1:W0:Y:S01]  /*0a20*/  @!UP5 SYNCS.EXCH.64 URZ, [UR9+0xd8], UR6 ;  /* 0x0000d806093fd5b2 */ /* 0x0002220008000100 */
[----:B------:R-:W-:Y:S01]  /*0a30*/  NOP ;  /* 0x0000000000007918 */ /* 0x000fe20000000000 */
[----:B-12---:R-:W-:Y:S05]  /*0a40*/  @!P2 BRA `(.L_x_4) ;  /* 0x000000000008a947 */ /* 0x006fea0003800000 */
[----:B0--34-:R-:W-:Y:S01]  /*0a50*/  UCGABAR_ARV ;  /* 0x00000000000079c7 */ /* 0x019fe20008000000 */
[----:B------:R-:W-:Y:S05]  /*0a60*/  BRA `(.L_x_5) ;  /* 0x0000000000047947 */ /* 0x000fea0003800000 */
.L_x_4:
[----:B0--34-:R-:W-:Y:S01]  /*0a70*/  NOP ;  /* 0x0000000000007918 */ /* 0x019fe20000000000 */
.L_x_5:
[----:B------:R-:W-:Y:S01]  /*0a80*/  ULDC.64 UR4, c[0x0][0x598] ;  /* 0x0001660000047ab9 */ /* 0x000fe20000000a00 */
[----:B------:R-:W-:Y:S01]  /*0a90*/  ULDC.64 UR36, c[0x0][0x208] ;  /* 0x0000820000247ab9 */ /* 0x000fe20000000a00 */
[----:B------:R-:W-:-:S04]  /*0aa0*/  ISETP.NE.U32.AND P0, PT, RZ, UR4, PT ;  /* 0x00000004ff007c0c */ /* 0x000fc8000bf05070 */
[----:B------:R-:W-:-:S13]  /*0ab0*/  ISETP.NE.AND.EX P0, PT, RZ, UR5, PT, P0 ;  /* 0x00000005ff007c0c */ /* 0x000fda000bf05300 */
[----:B------:R-:W-:Y:S05]  /*0ac0*/  @!P0 BRA `(.L_x_6) ;  /* 0x00000000001c8947 */ /* 0x000fea0003800000 */
[----:B------:R-:W0:Y:S02]  /*0ad0*/  LDC.64 R8, c[0x0][0x598] ;  /* 0x00016600ff087b82 */ /* 0x000e240000000a00 */
[----:B0-----:R-:W2:Y:S02]  /*0ae0*/  LDG.E.64 R8, desc[UR36][R8.64] ;  /* 0x0000002408087981 */ /* 0x001ea4000c1e1b00 */
[----:B--2---:R-:W-:-:S04]  /*0af0*/  ISETP.NE.U32.AND P0, PT, R8, RZ, PT ;  /* 0x000000ff0800720c */ /* 0x004fc80003f05070 */
[----:B------:R-:W-:-:S13]  /*0b00*/  ISETP.NE.AND.EX P0, PT, R9, RZ, PT, P0 ;  /* 0x000000ff0900720c */ /* 0x000fda0003f05300 */
[----:B------:R-:W-:Y:S05]  /*0b10*/  @!P0 BRA `(.L_x_6) ;  /* 0x0000000000088947 */ /* 0x000fea0003800000 */
[----:B------:R0:W5:Y:S01]  /*0b20*/  LD.E R74, desc[UR36][R8.64] ;  /* 0x00000024084a7980 */ /* 0x000162000c101900 */
[----:B------:R-:W-:Y:S05]  /*0b30*/  BRA `(.L_x_7) ;  /* 0x0000000000247947 */ /* 0x000fea0003800000 */
.L_x_6:
[----:B------:R-:W-:Y:S02]  /*0b40*/  ULDC.64 UR4, c[0x0][0x588] ;  /* 0x0001620000047ab9 */ /* 0x000fe40000000a00 */
[----:B------:R-:W-:-:S04]  /*0b50*/  ISETP.NE.U32.AND P0, PT, RZ, UR4, PT ;  /* 0x00000004ff007c0c */ /* 0x000fc8000bf05070 */
[----:B------:R-:W-:-:S13]  /*0b60*/  ISETP.NE.AND.EX P0, PT, RZ, UR5, PT, P0 ;  /* 0x00000005ff007c0c */ /* 0x000fda000bf05300 */
[----:B------:R-:W-:Y:S05]  /*0b70*/  @!P0 BRA `(.L_x_8) ;  /* 0x00000000000c8947 */ /* 0x000fea0003800000 */
[----:B------:R-:W0:Y:S02]  /*0b80*/  LDC.64 R74, c[0x0][0x588] ;  /* 0x00016200ff4a7b82 */ /* 0x000e240000000a00 */
[----:B0-----:R1:W5:Y:S01]  /*0b90*/  LDG.E R74, desc[UR36][R74.64] ;  /* 0x000000244a4a7981 */ /* 0x001362000c1e1900 */
[----:B------:R-:W-:Y:S05]  /*0ba0*/  BRA `(.L_x_7) ;  /* 0x0000000000087947 */ /* 0x000fea0003800000 */
.L_x_8:
[----:B------:R-:W-:Y:S02]  /*0bb0*/  ULDC UR4, c[0x0][0x580] ;  /* 0x0001600000047ab9 */ /* 0x000fe40000000800 */
[----:B------:R-:W-:-:S07]  /*0bc0*/  IMAD.U32 R74, RZ, RZ, UR4 ;  /* 0x00000004ff4a7e24 */ /* 0x000fce000f8e00ff */
.L_x_7:
[----:B------:R-:W-:Y:S02]  /*0bd0*/  ULDC.64 UR4, c[0x0][0x5a0] ;  /* 0x0001680000047ab9 */ /* 0x000fe40000000a00 */
[----:B------:R-:W-:-:S04]  /*0be0*/  ISETP.NE.U32.AND P0, PT, RZ, UR4, PT ;  /* 0x00000004ff007c0c */ /* 0x000fc8000bf05070 */
[----:B------:R-:W-:-:S13]  /*0bf0*/  ISETP.NE.AND.EX P0, PT, RZ, UR5, PT, P0 ;  /* 0x00000005ff007c0c */ /* 0x000fda000bf05300 */
[----:B------:R-:W-:Y:S05]  /*0c00*/  @!P0 BRA `(.L_x_9) ;  /* 0x00000000001c8947 */ /* 0x000fea0003800000 */
[----:B0-----:R-:W0:Y:S02]  /*0c10*/  LDC.64 R8, c[0x0][0x5a0] ;  /* 0x00016800ff087b82 */ /* 0x001e240000000a00 */
[----:B0-----:R-:W2:Y:S02]  /*0c20*/  LDG.E.64 R8, desc[UR36][R8.64] ;  /* 0x0000002408087981 */ /* 0x001ea4000c1e1b00 */
[----:B--2---:R-:W-:-:S04]  /*0c30*/  ISETP.NE.U32.AND P0, PT, R8, RZ, PT ;  /* 0x000000ff0800720c */ /* 0x004fc80003f05070 */
[----:B------:R-:W-:-:S13]  /*0c40*/  ISETP.NE.AND.EX P0, PT, R9, RZ, PT, P0 ;  /* 0x000000ff0900720c */ /* 0x000fda0003f05300 */
[----:B------:R-:W-:Y:S05]  /*0c50*/  @!P0 BRA `(.L_x_9) ;  /* 0x0000000000088947 */ /* 0x000fea0003800000 */
[----:B-1----:R0:W5:Y:S01]  /*0c60*/  LD.E R75, desc[UR36][R8.64] ;  /* 0x00000024084b7980 */ /* 0x002162000c101900 */
[----:B------:R-:W-:Y:S05]  /*0c70*/  BRA `(.L_x_10) ;  /* 0x0000000000247947 */ /* 0x000fea0003800000 */
.L_x_9:
[----:B------:R-:W-:Y:S02]  /*0c80*/  ULDC.64 UR4, c[0x0][0x590] ;  /* 0x0001640000047ab9 */ /* 0x000fe40000000a00 */
[----:B------:R-:W-:-:S04]  /*0c90*/  ISETP.NE.U32.AND P0, PT, RZ, UR4, PT ;  /* 0x00000004ff007c0c */ /* 0x000fc8000bf05070 */
[----:B------:R-:W-:-:S13]  /*0ca0*/  ISETP.NE.AND.EX P0, PT, RZ, UR5, PT, P0 ;  /* 0x00000005ff007c0c */ /* 0x000fda000bf05300 */
[----:B------:R-:W-:Y:S05]  /*0cb0*/  @!P0 BRA `(.L_x_11) ;  /* 0x00000000000c8947 */ /* 0x000fea0003800000 */
[----:B0-----:R-:W1:Y:S02]  /*0cc0*/  LDC.64 R8, c[0x0][0x590] ;  /* 0x00016400ff087b82 */ /* 0x001e640000000a00 */
[----:B-1----:R1:W5:Y:S01]  /*0cd0*/  LDG.E R75, desc[UR36][R8.64] ;  /* 0x00000024084b7981 */ /* 0x002362000c1e1900 */
[----:B------:R-:W-:Y:S05]  /*0ce0*/  BRA `(.L_x_10) ;  /* 0x0000000000087947 */ /* 0x000fea0003800000 */
.L_x_11:
[----:B------:R-:W-:Y:S02]  /*0cf0*/  ULDC UR4, c[0x0][0x584] ;  /* 0x0001610000047ab9 */ /* 0x000fe40000000800 */
[----:B-1----:R-:W-:-:S07]  /*0d00*/  IMAD.U32 R75, RZ, RZ, UR4 ;  /* 0x00000004ff4b7e24 */ /* 0x002fce000f8e00ff */
.L_x_10:
[----:B------:R-:W2:Y:S01]  /*0d10*/  LDC R2, c[0x0][0x65c] ;  /* 0x00019700ff027b82 */ /* 0x000ea20000000800 */
[----:B------:R-:W-:Y:S01]  /*0d20*/  ULDC UR6, c[0x0][0x28c] ;  /* 0x0000a30000067ab9 */ /* 0x000fe20000000800 */
[----:B------:R-:W-:Y:S01]  /*0d30*/  ISETP.NE.AND P0, PT, R10, 0x2, PT ;  /* 0x000000020a00780c */ /* 0x000fe20003f05270 */
[----:B------:R-:W-:Y:S01]  /*0d40*/  UIADD3 UR6, UR6, 0x7f, URZ ;  /* 0x0000007f06067890 */ /* 0x000fe2000fffe03f */
[----:B01----:R-:W-:Y:S01]  /*0d50*/  IMAD.U32 R8, RZ, RZ, UR12 ;  /* 0x0000000cff087e24 */ /* 0x003fe2000f8e00ff */
[----:B------:R-:W-:Y:S01]  /*0d60*/  UMOV UR38, URZ ;  /* 0x0000003f00267c82 */ /* 0x000fe20008000000 */
[----:B------:R-:W-:Y:S01]  /*0d70*/  UMOV UR39, URZ ;  /* 0x0000003f00277c82 */ /* 0x000fe20008000000 */
[----:B------:R-:W-:Y:S01]  /*0d80*/  USHF.R.S32.HI UR7, URZ, 0x1f, UR6 ;  /* 0x0000001f3f077899 */ /* 0x000fe20008011406 */
[----:B------:R-:W-:-:S03]  /*0d90*/  ULDC.64 UR8, c[0x0][0x650] ;  /* 0x0001940000087ab9 */ /* 0x000fc60000000a00 */
[----:B------:R-:W-:-:S04]  /*0da0*/  ULEA.HI UR7, UR7, UR6, URZ, 0x7 ;  /* 0x0000000607077291 */ /* 0x000fc8000f8f383f */
[----:B------:R-:W-:Y:S01]  /*0db0*/  USHF.R.S32.HI UR40, URZ, 0x7, UR7 ;  /* 0x000000073f287899 */ /* 0x000fe20008011407 */
[----:B--2---:R-:W-:-:S13]  /*0dc0*/  ISETP.NE.AND P1, PT, R2, 0x1, PT ;  /* 0x000000010200780c */ /* 0x004fda0003f25270 */
[----:B------:R-:W0:Y:S01]  /*0dd0*/  @P1 LDC R17, c[0x0][0x10] ;  /* 0x00000400ff111b82 */ /* 0x000e220000000800 */
[----:B------:R-:W-:Y:S02]  /*0de0*/  @P1 IMAD.MOV.U32 R7, RZ, RZ, RZ ;  /* 0x000000ffff071224 */ /* 0x000fe400078e00ff */
[----:B------:R-:W-:-:S05]  /*0df0*/  @P1 IMAD.MOV.U32 R9, RZ, RZ, RZ ;  /* 0x000000ffff091224 */ /* 0x000fca00078e00ff */
[----:B------:R-:W1:Y:S01]  /*0e00*/  @!P1 LDC R11, c[0x0][0xc] ;  /* 0x00000300ff0b9b82 */ /* 0x000e620000000800 */
[----:B------:R-:W-:Y:S01]  /*0e10*/  ULDC UR4, c[0x0][0xc] ;  /* 0x0000030000047ab9 */ /* 0x000fe20000000800 */
[----:B------:R-:W-:Y:S02]  /*0e20*/  ULDC UR5, c[0x0][0x10] ;  /* 0x0000040000057ab9 */ /* 0x000fe40000000800 */
[----:B------:R-:W-:-:S04]  /*0e30*/  UIMAD.WIDE.U32 UR4, UR4, UR5, URZ ;  /* 0x00000005040472a5 */ /* 0x000fc8000f8e003f */
[----:B------:R-:W2:Y:S01]  /*0e40*/  LDC R0, c[0x0][0x14] ;  /* 0x00000500ff007b82 */ /* 0x000ea20000000800 */
[----:B0-----:R-:W-:-:S04]  /*0e50*/  @P1 IMAD.WIDE.U32 R16, R17, UR12, R6 ;  /* 0x0000000c11101c25 */ /* 0x001fc8000f8e0006 */
[----:B------:R-:W-:Y:S02]  /*0e60*/  @P1 IMAD.IADD R17, R17, 0x1, R9 ;  /* 0x0000000111111824 */ /* 0x000fe400078e0209 */
[----:B------:R-:W-:Y:S02]  /*0e70*/  IMAD.MOV.U32 R9, RZ, RZ, RZ ;  /* 0x000000ffff097224 */ /* 0x000fe400078e00ff */
[----:B-1----:R-:W-:-:S04]  /*0e80*/  @!P1 IMAD.WIDE.U32 R8, R6, R11, R8 ;  /* 0x0000000b06089225 */ /* 0x002fc800078e0008 */
[----:B------:R-:W-:Y:S02]  /*0e90*/  @!P1 IMAD.MOV.U32 R16, RZ, RZ, R8 ;  /* 0x000000ffff109224 */ /* 0x000fe400078e0008 */
[----:B--2---:R-:W-:-:S04]  /*0ea0*/  IMAD.WIDE.U32 R12, R0, UR4, RZ ;  /* 0x00000004000c7c25 */ /* 0x004fc8000f8e00ff */
[----:B------:R-:W-:Y:S01]  /*0eb0*/  IMAD R10, R0, UR5, RZ ;  /* 0x00000005000a7c24 */ /* 0x000fe2000f8e02ff */
[----:B------:R0:W-:Y:S01]  /*0ec0*/  STL.64 [R1], R12 ;  /* 0x0000000c01007387 */ /* 0x0001e20000100a00 */
[----:B------:R-:W-:Y:S02]  /*0ed0*/  @!P1 IMAD.MOV.U32 R17, RZ, RZ, R9 ;  /* 0x000000ffff119224 */ /* 0x000fe400078e0009 */
[----:B------:R-:W-:Y:S01]  /*0ee0*/  IMAD.IADD R0, R13, 0x1, R10 ;  /* 0x000000010d007824 */ /* 0x000fe200078e020a */
[----:B------:R-:W-:Y:S06]  /*0ef0*/  @P0 BRA `(.L_x_12) ;  /* 0x0000000000200947 */ /* 0x000fec0003800000 */
[----:B------:R-:W-:Y:S01]  /*0f00*/  UISETP.GE.U32.AND UP0, UPT, UR40, 0xb, UPT ;  /* 0x0000000b2800788c */ /* 0x000fe2000bf06070 */
[----:B------:R-:W-:Y:S01]  /*0f10*/  IADD3 R16, P0, R16, R12, RZ ;  /* 0x0000000c10107210 */ /* 0x000fe20007f1e0ff */
[----:B------:R-:W-:Y:S01]  /*0f20*/  UIMAD.WIDE.U32 UR4, UR40, -0x45d1745d, URZ ;  /* 0xba2e8ba3280478a5 */ /* 0x000fe2000f8e003f */
[----:B------:R-:W-:-:S03]  /*0f30*/  UMOV UR39, URZ ;  /* 0x0000003f00277c82 */ /* 0x000fc60008000000 */
[----:B------:R-:W-:Y:S01]  /*0f40*/  USHF.R.U32.HI UR4, URZ, 0x3, UR5 ;  /* 0x000000033f047899 */ /* 0x000fe20008011605 */
[----:B------:R-:W-:-:S03]  /*0f50*/  IMAD.X R17, R0, 0x1, R17, P0 ;  /* 0x0000000100117824 */ /* 0x000fc600000e0611 */
[----:B------:R-:W-:Y:S02]  /*0f60*/  UIMAD UR38, UR4, -0xb, UR40 ;  /* 0xfffffff5042678a4 */ /* 0x000fe4000f8e0228 */
[----:B------:R-:W-:-:S12]  /*0f70*/  @UP0 ULOP3.LUT UR39, UR4, 0x1, URZ, 0xc0, !UPT ;  /* 0x0000000104270892 */ /* 0x000fd8000f8ec03f */
.L_x_12:
[----:B------:R-:W-:Y:S01]  /*0f80*/  ISETP.GE.U32.AND P0, PT, R16, UR8, PT ;  /* 0x0000000810007c0c */ /* 0x000fe2000bf06070 */
[----:B------:R-:W-:Y:S01]  /*0f90*/  IMAD.MOV.U32 R22, RZ, RZ, -0x1 ;  /* 0xffffffffff167424 */ /* 0x000fe200078e00ff */
[----:B------:R-:W-:Y:S01]  /*0fa0*/  PRMT R8, RZ, 0x7610, R8 ;  /* 0x00007610ff087816 */ /* 0x000fe20000000008 */
[----:B------:R-:W-:Y:S01]  /*0fb0*/  IMAD.MOV.U32 R19, RZ, RZ, -0x1 ;  /* 0xffffffffff137424 */ /* 0x000fe200078e00ff */
[----:B------:R-:W-:Y:S01]  /*0fc0*/  ISETP.GE.U32.AND.EX P0, PT, R17, UR9, PT, P0 ;  /* 0x0000000911007c0c */ /* 0x000fe2000bf06100 */
[----:B------:R-:W-:-:S12]  /*0fd0*/  IMAD.MOV.U32 R18, RZ, RZ, -0x1 ;  /* 0xffffffffff127424 */ /* 0x000fd800078e00ff */
[----:B------:R-:W-:Y:S05]  /*0fe0*/  @P0 BRA `(.L_x_13) ;  /* 0x0000000400240947 */ /* 0x000fea0003800000 */
[----:B------:R-:W1:Y:S01]  /*0ff0*/  LDC.64 R18, c[0x0][0x628] ;  /* 0x00018a00ff127b82 */ /* 0x000e620000000a00 */
[----:B------:R-:W-:Y:S02]  /*1000*/  IMAD.MOV.U32 R8, RZ, RZ, R16 ;  /* 0x000000ffff087224 */ /* 0x000fe400078e0010 */
[----:B------:R-:W-:-:S05]  /*1010*/  IMAD.MOV.U32 R9, RZ, RZ, R17 ;  /* 0x000000ffff097224 */ /* 0x000fca00078e0011 */
[----:B------:R-:W2:Y:S08]  /*1020*/  LDC R22, c[0x0][0x630] ;  /* 0x00018c00ff167b82 */ /* 0x000eb00000000800 */
[----:B------:R-:W3:Y:S01]  /*1030*/  LDC.64 R26, c[0x0][0x620] ;  /* 0x00018800ff1a7b82 */ /* 0x000ee20000000a00 */
[----:B-1----:R-:W-:-:S04]  /*1040*/  ISETP.NE.U32.AND P0, PT, R18, RZ, PT ;  /* 0x000000ff1200720c */ /* 0x002fc80003f05070 */
[----:B------:R-:W-:-:S13]  /*1050*/  ISETP.NE.AND.EX P0, PT, R19, RZ, PT, P0 ;  /* 0x000000ff1300720c */ /* 0x000fda0003f05300 */
[----:B--23--:R-:W-:Y:S05]  /*1060*/  @!P0 BRA `(.L_x_14) ;  /* 0x0000000000288947 */ /* 0x00cfea0003800000 */
[----:B0-----:R-:W0:Y:S02]  /*1070*/  LDC R13, c[0x0][0x634] ;  /* 0x00018d00ff0d7b82 */ /* 0x001e240000000800 */
[----:B0-----:R-:W-:-:S05]  /*1080*/  IADD3 R13, P0, R16, R13, RZ ;  /* 0x0000000d100d7210 */ /* 0x001fca0007f1e0ff */
[----:B------:R-:W-:-:S04]  /*1090*/  IMAD.X R15, RZ, RZ, R17, P0 ;  /* 0x000000ffff0f7224 */ /* 0x000fc800000e0611 */
[----:B------:R-:W-:-:S04]  /*10a0*/  IMAD.WIDE.U32 R8, R15, R18, RZ ;  /* 0x000000120f087225 */ /* 0x000fc800078e00ff */
[----:B------:R-:W-:-:S04]  /*10b0*/  IMAD.WIDE.U32 R10, P0, R13, R19, R8 ;  /* 0x000000130d0a7225 */ /* 0x000fc80007800008 */
[----:B------:R-:W-:-:S04]  /*10c0*/  IMAD.WIDE.U32 R8, R13, R18, RZ ;  /* 0x000000120d087225 */ /* 0x000fc800078e00ff */
[----:B------:R-:W-:Y:S01]  /*10d0*/  IMAD.X R13, RZ, RZ, RZ, P0 ;  /* 0x000000ffff0d7224 */ /* 0x000fe200000e06ff */
[----:B------:R-:W-:Y:S01]  /*10e0*/  IADD3 RZ, P0, R9, R10, RZ ;  /* 0x0000000a09ff7210 */ /* 0x000fe20007f1e0ff */
[----:B------:R-:W-:-:S04]  /*10f0*/  IMAD.MOV.U32 R12, RZ, RZ, R11 ;  /* 0x000000ffff0c7224 */ /* 0x000fc800078e000b */
[----:B------:R-:W-:-:S08]  /*1100*/  IMAD.WIDE.U32.X R8, R15, R19, R12, P0 ;  /* 0x000000130f087225 */ /* 0x000fd000000e040c */
.L_x_14:
[----:B------:R-:W1:Y:S01]  /*1110*/  LDC.64 R28, c[0x0][0x640] ;  /* 0x00019000ff1c7b82 */ /* 0x000e620000000a00 */
[-CC-:B------:R-:W-:Y:S01]  /*1120*/  SHF.R.U64 R32, R8, R22.reuse, R9.reuse ;  /* 0x0000001608207219 */ /* 0x180fe20000001209 */
[----:B------:R-:W-:Y:S01]  /*1130*/  IMAD.MOV.U32 R31, RZ, RZ, 0x1 ;  /* 0x00000001ff1f7424 */ /* 0x000fe200078e00ff */
[----:B------:R-:W-:Y:S02]  /*1140*/  SHF.R.U32.HI R8, RZ, R22, R9 ;  /* 0x00000016ff087219 */ /* 0x000fe40000011609 */
[----:B------:R-:W-:-:S03]  /*1150*/  IADD3 R11, P0, RZ, -R32, RZ ;  /* 0x80000020ff0b7210 */ /* 0x000fc60007f1e0ff */
[----:B0-----:R-:W0:Y:S02]  /*1160*/  LDC R12, c[0x0][0x618] ;  /* 0x00018600ff0c7b82 */ /* 0x001e240000000800 */
[----:B------:R-:W-:-:S04]  /*1170*/  IMAD.X R9, RZ, RZ, ~R8, P0 ;  /* 0x000000ffff097224 */ /* 0x000fc800000e0e08 */
[-C--:B------:R-:W-:Y:S02]  /*1180*/  IMAD R10, R9, R26.reuse, RZ ;  /* 0x0000001a090a7224 */ /* 0x080fe400078e02ff */
[----:B------:R-:W2:Y:S01]  /*1190*/  LDC R13, c[0x0][0x608] ;  /* 0x00018200ff0d7b82 */ /* 0x000ea20000000800 */
[----:B------:R-:W-:-:S04]  /*11a0*/  IMAD.WIDE.U32 R8, R11, R26, R16 ;  /* 0x0000001a0b087225 */ /* 0x000fc800078e0010 */
[----:B------:R-:W-:-:S03]  /*11b0*/  IMAD R11, R11, R27, R10 ;  /* 0x0000001b0b0b7224 */ /* 0x000fc600078e020a */
[----:B------:R-:W3:Y:S01]  /*11c0*/  LDC R18, c[0x0][0x658] ;  /* 0x00019600ff127b82 */ /* 0x000ee20000000800 */
[----:B------:R-:W-:Y:S01]  /*11d0*/  IMAD.IADD R9, R9, 0x1, R11 ;  /* 0x0000000109097824 */ /* 0x000fe200078e020b */
[----:B-1----:R-:W-:Y:S01]  /*11e0*/  ISETP.NE.U32.AND P0, PT, R28, RZ, PT ;  /* 0x000000ff1c00720c */ /* 0x002fe20003f05070 */
[----:B------:R-:W-:-:S03]  /*11f0*/  IMAD.MOV.U32 R11, RZ, RZ, -0x1 ;  /* 0xffffffffff0b7424 */ /* 0x000fc600078e00ff */
[----:B------:R-:W-:Y:S02]  /*1200*/  ISETP.NE.AND.EX P0, PT, R29, RZ, PT, P0 ;  /* 0x000000ff1d00720c */ /* 0x000fe40003f05300 */
[----:B------:R-:W1:Y:S01]  /*1210*/  LDC R27, c[0x0][0x600] ;  /* 0x00018000ff1b7b82 */ /* 0x000e620000000800 */
[-CC-:B0-----:R-:W-:Y:S02]  /*1220*/  SHF.R.U64 R25, R8, R12.reuse, R9.reuse ;  /* 0x0000000c08197219 */ /* 0x181fe40000001209 */
[----:B------:R-:W-:-:S05]  /*1230*/  SHF.R.U32.HI R8, RZ, R12, R9 ;  /* 0x0000000cff087219 */ /* 0x000fca0000011609 */
[----:B------:R-:W0:Y:S01]  /*1240*/  LDC R22, c[0x0][0x648] ;  /* 0x00019200ff167b82 */ /* 0x000e220000000800 */
[-CC-:B--2---:R-:W-:Y:S02]  /*1250*/  SHF.R.U64 R34, R25, R13.reuse, R8.reuse ;  /* 0x0000000d19227219 */ /* 0x184fe40000001208 */
[----:B------:R-:W-:-:S05]  /*1260*/  SHF.R.U32.HI R9, RZ, R13, R8 ;  /* 0x0000000dff097219 */ /* 0x000fca0000011608 */
[----:B------:R-:W2:Y:S01]  /*1270*/  LDC R26, c[0x0][0x638] ;  /* 0x00018e00ff1a7b82 */ /* 0x000ea20000000800 */
[-C--:B---3--:R-:W-:Y:S02]  /*1280*/  SHF.L.U32 R8, R11, R18.reuse, RZ ;  /* 0x000000120b087219 */ /* 0x088fe400000006ff */
[--C-:B------:R-:W-:Y:S02]  /*1290*/  SHF.R.U64 R36, R34, R18, R9.reuse ;  /* 0x0000001222247219 */ /* 0x100fe40000001209 */
[----:B------:R-:W-:Y:S02]  /*12a0*/  LOP3.LUT R15, RZ, R8, RZ, 0x33, !PT ;  /* 0x00000008ff0f7212 */ /* 0x000fe400078e33ff */
[----:B------:R-:W-:Y:S01]  /*12b0*/  SHF.R.U32.HI R9, RZ, R18, R9 ;  /* 0x00000012ff097219 */ /* 0x000fe20000011609 */
[----:B------:R-:W3:Y:S01]  /*12c0*/  LDC R30, c[0x0][0x610] ;  /* 0x00018400ff1e7b82 */ /* 0x000ee20000000800 */
[----:B------:R-:W-:Y:S01]  /*12d0*/  IMAD.MOV.U32 R8, RZ, RZ, R36 ;  /* 0x000000ffff087224 */ /* 0x000fe200078e0024 */
[----:B------:R-:W-:Y:S06]  /*12e0*/  @!P0 BRA `(.L_x_15) ;  /* 0x0000000000288947 */ /* 0x000fec0003800000 */
[----:B------:R-:W4:Y:S02]  /*12f0*/  LDC R13, c[0x0][0x64c] ;  /* 0x00019300ff0d7b82 */ /* 0x000f240000000800 */
[----:B----4-:R-:W-:-:S05]  /*1300*/  IADD3 R13, P0, R36, R13, RZ ;  /* 0x0000000d240d7210 */ /* 0x010fca0007f1e0ff */
        /* <DEDUP_REMOVED lines=8> */
.L_x_15:
[----:B0-----:R-:W-:Y:S01]  /*1390*/  SHF.R.U64 R9, R8, R22, R9 ;  /* 0x0000001608097219 */ /* 0x001fe20000001209 */
[----:B-1----:R-:W-:Y:S01]  /*13a0*/  VIADD R10, R27, 0xffffffff ;  /* 0xffffffff1b0a7836 */ /* 0x002fe20000000000 */
[----:B------:R-:W-:Y:S01]  /*13b0*/  SHF.L.U32 R7, R31, R18, RZ ;  /* 0x000000121f077219 */ /* 0x000fe200000006ff */
[----:B------:R-:W-:Y:S01]  /*13c0*/  @P1 IMAD R20, R21, R24, R6 ;  /* 0x0000001815141224 */ /* 0x000fe200078e0206 */
[----:B------:R-:W-:Y:S01]  /*13d0*/  LOP3.LUT R8, R34, R15, RZ, 0xc0, !PT ;  /* 0x0000000f22087212 */ /* 0x000fe200078ec0ff */
[----:B------:R-:W-:Y:S01]  /*13e0*/  IMAD.MOV R11, RZ, RZ, -R9 ;  /* 0x000000ffff0b7224 */ /* 0x000fe200078e0a09 */
[----:B------:R-:W-:Y:S01]  /*13f0*/  LOP3.LUT R10, R25, R10, RZ, 0xc0, !PT ;  /* 0x0000000a190a7212 */ /* 0x000fe200078ec0ff */
[----:B------:R-:W-:Y:S02]  /*1400*/  IMAD.MOV.U32 R18, RZ, RZ, R32 ;  /* 0x000000ffff127224 */ /* 0x000fe400078e0020 */
[----:B------:R-:W-:Y:S02]  /*1410*/  IMAD R7, R7, R9, R8 ;  /* 0x0000000907077224 */ /* 0x000fe400078e0208 */
[----:B--2---:R-:W-:-:S02]  /*1420*/  IMAD R6, R11, R26, R36 ;  /* 0x0000001a0b067224 */ /* 0x004fc400078e0224 */
[----:B---3--:R-:W-:Y:S02]  /*1430*/  IMAD R22, R7, R30, R20 ;  /* 0x0000001e07167224 */ /* 0x008fe400078e0214 */
[----:B------:R-:W-:Y:S02]  /*1440*/  IMAD R7, R6, R27, R10 ;  /* 0x0000001b06077224 */ /* 0x000fe400078e020a */
[----:B------:R-:W-:-:S03]  /*1450*/  IMAD.MOV.U32 R8, RZ, RZ, 0x1 ;  /* 0x00000001ff087424 */ /* 0x000fc600078e00ff */
[----:B------:R-:W-:Y:S02]  /*1460*/  SEL R19, R7, R22, !P1 ;  /* 0x0000001607137207 */ /* 0x000fe40004800000 */
[----:B------:R-:W-:-:S07]  /*1470*/  SEL R22, R22, R7, !P1 ;  /* 0x0000000716167207 */ /* 0x000fce0004800000 */
.L_x_13:
[----:B------:R-:W-:Y:S05]  /*1480*/  @!P2 BRA `(.L_x_16) ;  /* 0x00000000000ca947 */ /* 0x000fea0003800000 */
[----:B------:R-:W-:Y:S01]  /*1490*/  UCGABAR_WAIT ;  /* 0x0000000000007dc7 */ /* 0x000fe20008000000 */
[----:B------:R-:W-:Y:S01]  /*14a0*/  CCTL.IVALL ;  /* 0x00000000ff00798f */ /* 0x000fe20002000000 */
[----:B------:R-:W-:Y:S05]  /*14b0*/  BRA `(.L_x_17) ;  /* 0x0000000000047947 */ /* 0x000fea0003800000 */
.L_x_16:
[----:B------:R-:W-:Y:S06]  /*14c0*/  BAR.SYNC.DEFER_BLOCKING 0x0 ;  /* 0x0000000000007b1d */ /* 0x000fec0000010000 */
.L_x_17:
[----:B------:R-:W-:Y:S05]  /*14d0*/  @!P4 BRA `(.L_x_18) ;  /* 0x0000003c002cc947 */ /* 0x000fea0003800000 */
[----:B------:R-:W-:-:S13]  /*14e0*/  ISETP.GT.U32.AND P0, PT, R33, 0x1, PT ;  /* 0x000000012100780c */ /* 0x000fda0003f04070 */
[----:B------:R-:W-:Y:S05]  /*14f0*/  @P0 EXIT ;  /* 0x000000000000094d */ /* 0x000fea0003800000 */
.L_x_19:
[----:B------:R-:W-:-:S08]  /*1500*/  NOP ;  /* 0x0000000000007918 */ /* 0x000fd00000000000 */
[----:B------:R-:W1:Y:S02]  /*1510*/  USETMAXREG.TRY_ALLOC.CTAPOOL UP0, 0xe8 ;  /* 0x000000e8000079c8 */ /* 0x000e640008000600 */
[----:B-1----:R-:W-:-:S13]  /*1520*/  PLOP3.LUT P0, PT, PT, PT, UP0, 0x80, 0x0 ;  /* 0x000000000000781c */ /* 0x002fda0003f0f008 */
[----:B------:R-:W-:Y:S05]  /*1530*/  @!P0 BRA `(.L_x_19) ;  /* 0xfffffffc00f08947 */ /* 0x000fea000383ffff */
[----:B------:R-:W-:-:S13]  /*1540*/  LOP3.LUT P0, RZ, R8, 0xff, RZ, 0xc0, !PT ;  /* 0x000000ff08ff7812 */ /* 0x000fda000780c0ff */
[----:B------:R-:W-:Y:S05]  /*1550*/  @!P0 EXIT ;  /* 0x000000000000894d */ /* 0x000fea0003800000 */
[----:B------:R-:W2:Y:S01]  /*1560*/  LDL.64 R10, [R1] ;  /* 0x00000000010a7983 */ /* 0x000ea20000100a00 */
[----:B------:R-:W1:Y:S01]  /*1570*/  S2UR UR4, SR_CgaCtaId ;  /* 0x00000000000479c3 */ /* 0x000e620000008800 */
[CC--:B------:R-:W-:Y:S01]  /*1580*/  LEA.HI R5, R3.reuse, R4.reuse, RZ, 0x2 ;  /* 0x0000000403057211 */ /* 0x0c0fe200078f10ff */
[----:B------:R-:W-:Y:S01]  /*1590*/  UMOV UR41, 0x400 ;  /* 0x0000040000297882 */ /* 0x000fe20000000000 */
[----:B------:R-:W-:Y:S01]  /*15a0*/  LEA.HI R3, R3, R4, RZ, 0x5 ;  /* 0x0000000403037211 */ /* 0x000fe200078f28ff */
[----:B------:R-:W-:Y:S01]  /*15b0*/  UISETP.LT.AND UP0, UPT, UR40, 0x1, UPT ;  /* 0x000000012800788c */ /* 0x000fe2000bf01270 */
[--C-:B------:R-:W-:Y:S01]  /*15c0*/  SHF.R.S32.HI R76, RZ, 0x2, R5.reuse ;  /* 0x00000002ff4c7819 */ /* 0x100fe20000011405 */
[----:B------:R-:W-:Y:S01]  /*15d0*/  UIADD3 UR5, UR43, -0x1, URZ ;  /* 0xffffffff2b057890 */ /* 0x000fe2000fffe03f */
[----:B------:R-:W-:Y:S01]  /*15e0*/  SHF.R.S32.HI R7, RZ, 0x1f, R5 ;  /* 0x0000001fff077819 */ /* 0x000fe20000011405 */
[----:B------:R-:W3:Y:S01]  /*15f0*/  LDC R80, c[0x0][0x658] ;  /* 0x00019600ff507b82 */ /* 0x000ee20000000800 */
[----:B------:R-:W-:Y:S01]  /*1600*/  SHF.R.S32.HI R3, RZ, 0x5, R3 ;  /* 0x00000005ff037819 */ /* 0x000fe20000011403 */
[----:B------:R-:W-:Y:S01]  /*1610*/  USEL UR42, UR40, 0x1, UP0 ;  /* 0x00000001282a7887 */ /* 0x000fe20008000000 */
[----:B------:R-:W-:Y:S01]  /*1620*/  LEA.HI R7, R7, R76, RZ, 0x3 ;  /* 0x0000004c07077211 */ /* 0x000fe200078f18ff */
[----:B------:R-:W-:Y:S01]  /*1630*/  UISETP.NE.AND UP0, UPT, UR5, URZ, UPT ;  /* 0x0000003f0500728c */ /* 0x000fe2000bf05270 */
[----:B------:R-:W-:Y:S01]  /*1640*/  LOP3.LUT R5, R5, 0xfffffffc, RZ, 0xc0, !PT ;  /* 0xfffffffc05057812 */ /* 0x000fe200078ec0ff */
[----:B------:R-:W-:Y:S01]  /*1650*/  ULDC UR8, c[0x0][0x284] ;  /* 0x0000a10000087ab9 */ /* 0x000fe20000000800 */
[----:B------:R-:W-:Y:S01]  /*1660*/  LOP3.LUT R7, R7, 0xfffffff8, RZ, 0xc0, !PT ;  /* 0xfffffff807077812 */ /* 0x000fe200078ec0ff */
[----:B------:R-:W4:Y:S01]  /*1670*/  LDC R6, c[0x0][0x288] ;  /* 0x0000a200ff067b82 */ /* 0x000f220000000800 */
[----:B------:R-:W-:Y:S01]  /*1680*/  USEL UR7, URZ, 0x1, UP0 ;  /* 0x000000013f077887 */ /* 0x000fe20008000000 */
[----:B------:R-:W-:Y:S01]  /*1690*/  IMAD.IADD R5, R4, 0x1, -R5 ;  /* 0x0000000104057824 */ /* 0x000fe200078e0a05 */
[----:B------:R-:W-:Y:S01]  /*16a0*/  USHF.L.U32 UR47, UR40, 0x1, URZ ;  /* 0x00000001282f7899 */ /* 0x000fe2000800063f */
[----:B------:R-:W-:Y:S01]  /*16b0*/  IMAD.IADD R76, R76, 0x1, -R7 ;  /* 0x000000014c4c7824 */ /* 0x000fe200078e0a07 */
[----:B------:R-:W-:Y:S01]  /*16c0*/  UIADD3 UR42, -UR42, UR40, URZ ;  /* 0x000000282a2a7290 */ /* 0x000fe2000fffe13f */
[----:B------:R-:W-:-:S02]  /*16d0*/  IMAD.MOV.U32 R7, RZ, RZ, 0x1 ;  /* 0x00000001ff077424 */ /* 0x000fc400078e00ff */
[----:B------:R-:W0:Y:S01]  /*16e0*/  LDC R83, c[0x0][0x600] ;  /* 0x00018000ff537b82 */ /* 0x000e220000000800 */
[--C-:B------:R-:W-:Y:S01]  /*16f0*/  SHF.R.S32.HI R77, RZ, 0x1f, R76.reuse ;  /* 0x0000001fff4d7819 */ /* 0x100fe2000001144c */
[----:B-1----:R-:W-:Y:S01]  /*1700*/  ULEA UR41, UR4, UR41, 0x18 ;  /* 0x0000002904297291 */ /* 0x002fe2000f8ec03f */
[--C-:B------:R-:W-:Y:S01]  /*1710*/  IMAD R85, R3, -0x10, -R76.reuse ;  /* 0xfffffff003557824 */ /* 0x100fe200078e0a4c */
[----:B------:R-:W-:Y:S01]  /*1720*/  USHF.L.U32 UR4, UR5, 0x3, URZ ;  /* 0x0000000305047899 */ /* 0x000fe2000800063f */
[----:B------:R-:W-:Y:S01]  /*1730*/  IMAD.SHL.U32 R78, R5, 0x2, RZ ;  /* 0x00000002054e7824 */ /* 0x000fe200078e00ff */
[----:B------:R-:W-:Y:S01]  /*1740*/  UIADD3 UR5, UR41, 0x180, URZ ;  /* 0x0000018029057890 */ /* 0x000fe2000fffe03f */
[----:B------:R-:W-:Y:S01]  /*1750*/  IMAD.WIDE R76, R3, 0x10, R76 ;  /* 0x00000010034c7825 */ /* 0x000fe200078e024c */
[----:B------:R-:W-:Y:S02]  /*1760*/  UIADD3 UR6, UR41, 0x16180, URZ ;  /* 0x0001618029067890 */ /* 0x000fe4000fffe03f */
[----:B------:R-:W-:Y:S01]  /*1770*/  USHF.R.U32.HI UR5, URZ, 0x4, UR5 ;  /* 0x000000043f057899 */ /* 0x000fe20008011605 */
[----:B------:R-:W-:Y:S01]  /*1780*/  IMAD.MOV.U32 R3, RZ, RZ, -0x1 ;  /* 0xffffffffff037424 */ /* 0x000fe200078e00ff */
[----:B------:R-:W-:Y:S01]  /*1790*/  USHF.R.U32.HI UR6, URZ, 0x4, UR6 ;  /* 0x000000043f067899 */ /* 0x000fe20008011606 */
[----:B------:R-:W-:Y:S01]  /*17a0*/  IMAD.U32 R87, RZ, RZ, UR7 ;  /* 0x00000007ff577e24 */ /* 0x000fe2000f8e00ff */
[----:B------:R-:W-:Y:S01]  /*17b0*/  UIADD3 UR48, UR41, 0xc0, URZ ;  /* 0x000000c029307890 */ /* 0x000fe2000fffe03f */
[----:B------:R-:W-:Y:S01]  /*17c0*/  SHF.R.S32.HI R79, RZ, 0x1f, R78 ;  /* 0x0000001fff4f7819 */ /* 0x000fe2000001144e */
[----:B------:R-:W-:Y:S01]  /*17d0*/  ULOP3.LUT UR4, UR4, 0x8, URZ, 0xc0, !UPT ;  /* 0x0000000804047892 */ /* 0x000fe2000f8ec03f */
[-C--:B---3--:R-:W-:Y:S01]  /*17e0*/  SHF.L.U32 R3, R3, R80.reuse, RZ ;  /* 0x0000005003037219 */ /* 0x088fe200000006ff */
[----:B------:R-:W-:Y:S01]  /*17f0*/  ULOP3.LUT UR5, UR5, 0x3fff, URZ, 0xc0, !UPT ;  /* 0x00003fff05057892 */ /* 0x000fe2000f8ec03f */
[----:B------:R-:W-:Y:S01]  /*1800*/  SHF.L.U32 R80, R7, R80, RZ ;  /* 0x0000005007507219 */ /* 0x000fe200000006ff */
[----:B------:R-:W-:Y:S01]  /*1810*/  ULOP3.LUT UR6, UR6, 0x3fff, URZ, 0xc0, !UPT ;  /* 0x00003fff06067892 */ /* 0x000fe2000f8ec03f */
[----:B----4-:R-:W-:Y:S01]  /*1820*/  IMAD R81, R5, -0x2, R6 ;  /* 0xfffffffe05517824 */ /* 0x010fe200078e0206 */
[----:B------:R-:W-:Y:S01]  /*1830*/  LOP3.LUT R84, RZ, R3, RZ, 0x33, !PT ;  /* 0x00000003ff547212 */ /* 0x000fe200078e33ff */
[----:B------:R-:W-:Y:S01]  /*1840*/  VIADD R85, R85, UR8 ;  /* 0x0000000855557c36 */ /* 0x000fe20008000000 */
[----:B------:R-:W-:Y:S01]  /*1850*/  ULEA UR43, UR43, UR48, 0x3 ;  /* 0x000000302b2b7291 */ /* 0x000fe2000f8e183f */
[----:B0-----:R-:W-:Y:S01]  /*1860*/  VIADD R83, R83, 0xffffffff ;  /* 0xffffffff53537836 */ /* 0x001fe20000000000 */
[----:B------:R-:W-:-:S02]  /*1870*/  ULOP3.LUT UR49, UR4, 0x8, URZ, 0x3c, !UPT ;  /* 0x0000000804317892 */ /* 0x000fc4000f8e3c3f */
[----:B------:R-:W-:Y:S02]  /*1880*/  ULOP3.LUT UR44, UR4, 0x18, URZ, 0x3c, !UPT ;  /* 0x00000018042c7892 */ /* 0x000fe4000f8e3c3f */
[----:B------:R-:W-:Y:S02]  /*1890*/  ULOP3.LUT UR45, UR5, 0x10000, URZ, 0xfc, !UPT ;  /* 0x00010000052d7892 */ /* 0x000fe4000f8efc3f */
[----:B------:R-:W-:Y:S01]  /*18a0*/  ULOP3.LUT UR46, UR6, 0x10000, URZ, 0xfc, !UPT ;  /* 0x00010000062e7892 */ /* 0x000fe2000f8efc3f */
[----:B--2---:R-:W-:-:S11]  /*18b0*/  SHF.L.U64.HI R82, R10, 0x1, R0 ;  /* 0x000000010a527819 */ /* 0x004fd60000010200 */
.L_x_139:
[----:B------:R-:W-:-:S04]  /*18c0*/  SHF.L.U32 R0, R87, 0x1f, RZ ;  /* 0x0000001f57007819 */ /* 0x000fc800000006ff */
[----:B------:R-:W0:Y:S02]  /*18d0*/  SYNCS.PHASECHK.TRANS64.TRYWAIT P0, [UR43+-0x8], R0 ;  /* 0xfffff800ff0075a7 */ /* 0x000e24000800016b */
[----:B01--4-:R-:W-:Y:S05]  /*18e0*/  @!P0 BRA `(.L_x_20) ;  /* 0x0000004c002c8947 */ /* 0x013fea0003800000 */
.L_x_168:
[----:B------:R-:W-:Y:S02]  /*18f0*/  ULDC UR4, c[0x0][0x28c] ;  /* 0x0000a30000047ab9 */ /* 0x000fe40000000800 */
[----:B------:R-:W-:-:S13]  /*1900*/  ISETP.LT.AND P0, PT, RZ, UR4, PT ;  /* 0x00000004ff007c0c */ /* 0x000fda000bf01270 */
[----:B------:R-:W-:Y:S05]  /*1910*/  @P0 BRA `(.L_x_21) ;  /* 0x0000000000400947 */ /* 0x000fea0003800000 */
[----:B0-----:R-:W-:Y:S01]  /*1920*/  MOV R0, 0x0 ;  /* 0x0000000000007802 */ /* 0x001fe20000000f00 */
[----:B------:R-:W-:Y:S01]  /*1930*/  ULDC.64 UR4, c[0x4][0x68] ;  /* 0x01001a0000047ab9 */ /* 0x000fe20000000a00 */
[----:B------:R-:W-:Y:S01]  /*1940*/  ULDC.64 UR6, c[0x4][0x8] ;  /* 0x0100020000067ab9 */ /* 0x000fe20000000a00 */
[----:B------:R-:W-:Y:S01]  /*1950*/  IMAD.U32 R4, RZ, RZ, UR4 ;  /* 0x00000004ff047e24 */ /* 0x000fe2000f8e00ff */
[----:B------:R0:W1:Y:S01]  /*1960*/  LDC.64 R14, c[0x4][R0] ;  /* 0x01000000000e7b82 */ /* 0x0000620000000a00 */
[----:B------:R-:W-:Y:S01]  /*1970*/  IMAD.U32 R5, RZ, RZ, UR5 ;  /* 0x00000005ff057e24 */ /* 0x000fe2000f8e00ff */
[----:B------:R-:W-:Y:S01]  /*1980*/  ULDC.64 UR4, c[0x4][0x70] ;  /* 0x01001c0000047ab9 */ /* 0x000fe20000000a00 */
[----:B------:R-:W-:Y:S02]  /*1990*/  IMAD.U32 R10, RZ, RZ, UR6 ;  /* 0x00000006ff0a7e24 */ /* 0x000fe4000f8e00ff */
[----:B------:R-:W-:Y:S02]  /*19a0*/  IMAD.U32 R6, RZ, RZ, UR4 ;  /* 0x00000004ff067e24 */ /* 0x000fe4000f8e00ff */
[----:B------:R-:W-:-:S02]  /*19b0*/  IMAD.U32 R7, RZ, RZ, UR5 ;  /* 0x00000005ff077e24 */ /* 0x000fc4000f8e00ff */
[----:B------:R-:W-:Y:S02]  /*19c0*/  IMAD.U32 R11, RZ, RZ, UR7 ;  /* 0x00000007ff0b7e24 */ /* 0x000fe4000f8e00ff */
[----:B------:R-:W-:Y:S02]  /*19d0*/  IMAD.MOV.U32 R8, RZ, RZ, 0x1e1 ;  /* 0x000001e1ff087424 */ /* 0x000fe400078e00ff */
[----:B------:R-:W-:Y:S02]  /*19e0*/  IMAD.MOV.U32 R12, RZ, RZ, 0x1 ;  /* 0x00000001ff0c7424 */ /* 0x000fe400078e00ff */
[----:B0-----:R-:W-:-:S07]  /*19f0*/  IMAD.MOV.U32 R13, RZ, RZ, RZ ;  /* 0x000000ffff0d7224 */ /* 0x001fce00078e00ff */
[----:B------:R-:W-:-:S07]  /*1a00*/  LEPC R20, `(.L_x_21) ;  /* 0x000000001014794e */ /* 0x000fce0000000000 */
[----:B-1---5:R-:W-:Y:S05]  /*1a10*/  CALL.ABS.NOINC R14 ;  /* 0x000000000e007343 */ /* 0x022fea0003c00000 */
.L_x_21:
[----:B0-----:R-:W-:-:S04]  /*1a20*/  LOP3.LUT R0, R23, 0x1, RZ, 0xfc, !PT ;  /* 0x0000000117007812 */ /* 0x001fc800078efcff */
[----:B------:R-:W-:-:S13]  /*1a30*/  ISETP.NE.AND P0, PT, R0, 0x3, PT ;  /* 0x000000030000780c */ /* 0x000fda0003f05270 */
[----:B------:R-:W-:Y:S05]  /*1a40*/  @!P0 BRA `(.L_x_22) ;  /* 0x0000000000048947 */ /* 0x000fea0003800000 */
[----:B------:R-:W-:Y:S01]  /*1a50*/  BPT.TRAP 0x1 ;  /* 0x000000040000795c */ /* 0x000fe20000300000 */
.L_x_22:
[----:B------:R-:W-:Y:S02]  /*1a60*/  IMAD.U32 R3, RZ, RZ, UR38 ;  /* 0x00000026ff037e24 */ /* 0x000fe4000f8e00ff */
[----:B------:R-:W-:-:S03]  /*1a70*/  IMAD.U32 R0, RZ, RZ, UR39 ;  /* 0x00000027ff007e24 */ /* 0x000fc6000f8e00ff */
[----:B------:R-:W-:Y:S02]  /*1a80*/  LEA R3, R3, UR41, 0x3 ;  /* 0x0000002903037c11 */ /* 0x000fe4000f8e18ff */
[----:B------:R-:W-:-:S04]  /*1a90*/  SHF.L.U32 R0, R0, 0x1f, RZ ;  /* 0x0000001f00007819 */ /* 0x000fc800000006ff */
[----:B------:R0:W1:Y:S01]  /*1aa0*/  SYNCS.PHASECHK.TRANS64.TRYWAIT P1, [R3+URZ], R0 ;  /* 0x00000000030075a7 */ /* 0x000062000802017f */
[----:B------:R-:W-:Y:S05]  /*1ab0*/  @!P0 BRA `(.L_x_23) ;  /* 0x0000000000048947 */ /* 0x000fea0003800000 */
[----:B------:R-:W-:Y:S01]  /*1ac0*/  BPT.TRAP 0x1 ;  /* 0x000000040000795c */ /* 0x000fe20000300000 */
.L_x_23:
[----:B-1----:R-:W-:Y:S05]  /*1ad0*/  @P1 BRA `(.L_x_24) ;  /* 0x0000000000081947 */ /* 0x002fea0003800000 */
[----:B------:R-:W1:Y:S02]  /*1ae0*/  SYNCS.PHASECHK.TRANS64.TRYWAIT P1, [R3+URZ], R0 ;  /* 0x00000000030075a7 */ /* 0x000e64000802017f */
[----:B-1----:R-:W-:Y:S05]  /*1af0*/  @!P1 BRA `(.L_x_25) ;  /* 0x0000004800c09947 */ /* 0x002fea0003800000 */
.L_x_24:
[----:B------:R-:W-:Y:S05]  /*1b00*/  WARPSYNC.ALL ;  /* 0x0000000000007948 */ /* 0x000fea0003800000 */
[----:B------:R-:W-:Y:S01]  /*1b10*/  ULEA UR8, UR38, UR45, 0x9 ;  /* 0x0000002d26087291 */ /* 0x000fe2000f8e483f */
[----:B------:R-:W-:Y:S01]  /*1b20*/  WARPGROUP.ARRIVE ;  /* 0x00000000000079c5 */ /* 0x000fe20000000000 */
[----:B------:R-:W-:Y:S01]  /*1b30*/  UIMAD UR9, UR38, 0x300, UR46 ;  /* 0x00000300260978a4 */ /* 0x000fe2000f8e022e */
[----:B01----:R-:W-:Y:S01]  /*1b40*/  IMAD.U32 R0, RZ, RZ, UR42 ;  /* 0x0000002aff007e24 */ /* 0x003fe2000f8e00ff */
[----:B------:R-:W-:Y:S01]  /*1b50*/  UMOV UR5, 0x40000040 ;  /* 0x4000004000057882 */ /* 0x000fe20000000000 */
[----:B------:R-:W-:-:S02]  /*1b60*/  UMOV UR7, 0x40000040 ;  /* 0x4000004000077882 */ /* 0x000fc40000000000 */
[----:B------:R-:W-:Y:S01]  /*1b70*/  UMOV UR4, UR8 ;  /* 0x0000000800047c82 */ /* 0x000fe20008000000 */
[----:B------:R-:W-:Y:S01]  /*1b80*/  ISETP.GE.AND P1, PT, R0, 0x1, PT ;  /* 0x000000010000780c */ /* 0x000fe20003f26270 */
[----:B------:R-:W-:Y:S02]  /*1b90*/  UMOV UR6, UR9 ;  /* 0x0000000900067c82 */ /* 0x000fe40008000000 */
[----:B------:R-:W-:Y:S01]  /*1ba0*/  IGMMA.64x96x32.S8.S8 R24, gdesc[UR4], RZ, !UPT, gsb0 ;  /* 0x02a00000041879f1 */ /* 0x000fe2000c0410ff */
[----:B------:R-:W-:Y:S02]  /*1bb0*/  UIADD3 UR4, UR8, 0x2, URZ ;  /* 0x0000000208047890 */ /* 0x000fe4000fffe03f */
[----:B------:R-:W-:Y:S01]  /*1bc0*/  UIADD3 UR6, UR9, 0x2, URZ ;  /* 0x0000000209067890 */ /* 0x000fe2000fffe03f */
[----:B------:R-:W-:Y:S01]  /*1bd0*/  UMOV UR5, 0x40000040 ;  /* 0x4000004000057882 */ /* 0x000fe20000000000 */
[----:B------:R-:W-:Y:S01]  /*1be0*/  UMOV UR7, 0x40000040 ;  /* 0x4000004000077882 */ /* 0x000fe20000000000 */
[----:B------:R-:W-:-:S02]  /*1bf0*/  WARPGROUP.DEPBAR.LE gsb0, 0x0 ;  /* 0x00008000000079c5 */ /* 0x000fc40000010000 */
[----:B------:R-:W-:-:S06]  /*1c00*/  WARPGROUP.ARRIVE ;  /* 0x00000000000079c5 */ /* 0x000fcc0000000000 */
[----:B------:R-:W-:Y:S01]  /*1c10*/  IGMMA.64x96x32.S8.S8 R24, gdesc[UR4], R24, gsb0 ;  /* 0x02a00000041879f1 */ /* 0x000fe20008041018 */
[----:B------:R-:W-:Y:S02]  /*1c20*/  UIADD3 UR4, UR8, 0x4, URZ ;  /* 0x0000000408047890 */ /* 0x000fe4000fffe03f */
[----:B------:R-:W-:Y:S01]  /*1c30*/  UIADD3 UR6, UR9, 0x4, URZ ;  /* 0x0000000409067890 */ /* 0x000fe2000fffe03f */
[----:B------:R-:W-:Y:S01]  /*1c40*/  UMOV UR5, 0x40000040 ;  /* 0x4000004000057882 */ /* 0x000fe20000000000 */
[----:B------:R-:W-:Y:S01]  /*1c50*/  UMOV UR7, 0x40000040 ;  /* 0x4000004000077882 */ /* 0x000fe20000000000 */
[----:B------:R-:W-:Y:S02]  /*1c60*/  WARPGROUP.DEPBAR.LE gsb0, 0x0 ;  /* 0x00008000000079c5 */ /* 0x000fe40000010000 */
        /* <DEDUP_REMOVED lines=8> */
[----:B------:R-:W-:Y:S03]  /*1cf0*/  IGMMA.64x96x32.S8.S8 R24, gdesc[UR4], R24, gsb0 ;  /* 0x02a00000041879f1 */ /* 0x000fe60008041018 */
[----:B------:R-:W-:Y:S02]  /*1d00*/  WARPGROUP.DEPBAR.LE gsb0, 0x0 ;  /* 0x00008000000079c5 */ /* 0x000fe40000010000 */
[----:B------:R-:W-:Y:S05]  /*1d10*/  @!P1 BRA `(.L_x_26) ;  /* 0x0000000400149947 */ /* 0x000fea0003800000 */
[----:B------:R-:W-:Y:S01]  /*1d20*/  UIADD3 UR4, UR38, 0x1, URZ ;  /* 0x0000000126047890 */ /* 0x000fe2000fffe03f */
[----:B------:R-:W-:Y:S02]  /*1d30*/  IMAD.U32 R0, RZ, RZ, UR42 ;  /* 0x0000002aff007e24 */ /* 0x000fe4000f8e00ff */
[----:B------:R-:W-:Y:S01]  /*1d40*/  IMAD.U32 R3, RZ, RZ, UR38 ;  /* 0x00000026ff037e24 */ /* 0x000fe2000f8e00ff */
[----:B------:R-:W-:-:S04]  /*1d50*/  UISETP.NE.AND UP0, UPT, UR4, 0xb, UPT ;  /* 0x0000000b0400788c */ /* 0x000fc8000bf05270 */
[----:B------:R-:W-:Y:S02]  /*1d60*/  USEL UR5, URZ, 0x1, UP0 ;  /* 0x000000013f057887 */ /* 0x000fe40008000000 */
[----:B------:R-:W-:Y:S02]  /*1d70*/  USEL UR8, UR4, URZ, UP0 ;  /* 0x0000003f04087287 */ /* 0x000fe40008000000 */
[----:B------:R-:W-:-:S06]  /*1d80*/  ULOP3.LUT UR5, UR39, UR5, URZ, 0x3c, !UPT ;  /* 0x0000000527057292 */ /* 0x000fcc000f8e3c3f */
[----:B------:R-:W-:-:S07]  /*1d90*/  IMAD.U32 R6, RZ, RZ, UR5 ;  /* 0x00000005ff067e24 */ /* 0x000fce000f8e00ff */
.L_x_33:
[----:B------:R-:W-:Y:S05]  /*1da0*/  @!P0 BRA `(.L_x_27) ;  /* 0x0000000000048947 */ /* 0x000fea0003800000 */
[----:B------:R-:W-:Y:S01]  /*1db0*/  BPT.TRAP 0x1 ;  /* 0x000000040000795c */ /* 0x000fe20000300000 */
.L_x_27:
[----:B------:R-:W-:Y:S01]  /*1dc0*/  ULEA UR4, UR8, UR41, 0x3 ;  /* 0x0000002908047291 */ /* 0x000fe2000f8e183f */
[----:B------:R-:W-:-:S08]  /*1dd0*/  SHF.L.U32 R4, R6, 0x1f, RZ ;  /* 0x0000001f06047819 */ /* 0x000fd000000006ff */
[----:B------:R0:W1:Y:S01]  /*1de0*/  SYNCS.PHASECHK.TRANS64.TRYWAIT P1, [UR4], R4 ;  /* 0x00000004ff0075a7 */ /* 0x0000620008020144 */
[----:B------:R-:W-:Y:S05]  /*1df0*/  @!P0 BRA `(.L_x_28) ;  /* 0x0000000000048947 */ /* 0x000fea0003800000 */
[----:B------:R-:W-:Y:S01]  /*1e00*/  BPT.TRAP 0x1 ;  /* 0x000000040000795c */ /* 0x000fe20000300000 */
.L_x_28:
[----:B-1----:R-:W-:Y:S05]  /*1e10*/  @P1 BRA `(.L_x_29) ;  /* 0x0000000000081947 */ /* 0x002fea0003800000 */
[----:B------:R-:W1:Y:S02]  /*1e20*/  SYNCS.PHASECHK.TRANS64.TRYWAIT P1, [UR4], R4 ;  /* 0x00000004ff0075a7 */ /* 0x000e640008020144 */
[----:B-1----:R-:W-:Y:S05]  /*1e30*/  @!P1 BRA `(.L_x_30) ;  /* 0x0000004800049947 */ /* 0x002fea0003800000 */
.L_x_29:
[----:B------:R-:W-:Y:S01]  /*1e40*/  ULEA UR9, UR8, UR45, 0x9 ;  /* 0x0000002d08097291 */ /* 0x000fe2000f8e483f */
[----:B------:R-:W-:Y:S01]  /*1e50*/  WARPGROUP.ARRIVE ;  /* 0x00000000000079c5 */ /* 0x000fe20000000000 */
[----:B------:R-:W-:Y:S01]  /*1e60*/  UIMAD UR10, UR8, 0x300, UR46 ;  /* 0x00000300080a78a4 */ /* 0x000fe2000f8e022e */
[----:B------:R-:W-:Y:S01]  /*1e70*/  UMOV UR5, 0x40000040 ;  /* 0x4000004000057882 */ /* 0x000fe20000000000 */
[----:B------:R-:W-:-:S03]  /*1e80*/  UMOV UR7, 0x40000040 ;  /* 0x4000004000077882 */ /* 0x000fc60000000000 */
[----:B------:R-:W-:Y:S02]  /*1e90*/  UMOV UR4, UR9 ;  /* 0x0000000900047c82 */ /* 0x000fe40008000000 */
[----:B------:R-:W-:Y:S02]  /*1ea0*/  UMOV UR6, UR10 ;  /* 0x0000000a00067c82 */ /* 0x000fe40008000000 */
[----:B------:R-:W-:Y:S01]  /*1eb0*/  IGMMA.64x96x32.S8.S8 R24, gdesc[UR4], R24, gsb0 ;  /* 0x02a00000041879f1 */ /* 0x000fe20008041018 */
        /* <DEDUP_REMOVED lines=23> */
[----:B------:R-:W-:Y:S01]  /*2030*/  BPT.TRAP 0x1 ;  /* 0x000000040000795c */ /* 0x000fe20000300000 */
.L_x_31:
[----:B------:R-:W-:-:S13]  /*2040*/  ISETP.NE.AND P1, PT, R73, RZ, PT ;  /* 0x000000ff4900720c */ /* 0x000fda0003f25270 */
[----:B01----:R-:W-:-:S05]  /*2050*/  @P1 LEA R4, R3, UR41, 0x3 ;  /* 0x0000002903041c11 */ /* 0x003fca000f8e18ff */
[----:B------:R-:W-:-:S05]  /*2060*/  @P1 VIADD R5, R4, 0x58 ;  /* 0x0000005804051836 */ /* 0x000fca0000000000 */
[----:B------:R-:W-:-:S04]  /*2070*/  @P1 PRMT R5, R72, 0x654, R5 ;  /* 0x0000065448051816 */ /* 0x000fc80000000005 */
[----:B------:R0:W-:Y:S01]  /*2080*/  @P1 SYNCS.ARRIVE.TRANS64.RED.A1T0 RZ, [R5+URZ], RZ ;  /* 0x000000ff05ff19a7 */ /* 0x0001e2000810043f */
[----:B------:R-:W-:-:S13]  /*2090*/  ISETP.GT.U32.AND P1, PT, R23, 0x1, PT ;  /* 0x000000011700780c */ /* 0x000fda0003f24070 */
[----:B0-----:R-:W-:Y:S05]  /*20a0*/  @P1 BRA `(.L_x_32) ;  /* 0x0000000000041947 */ /* 0x001fea0003800000 */
[----:B------:R-:W-:Y:S01]  /*20b0*/  BPT.TRAP 0x1 ;  /* 0x000000040000795c */ /* 0x000fe20000300000 */
.L_x_32:
[----:B------:R-:W-:Y:S01]  /*20c0*/  UIADD3 UR8, UR8, 0x1, URZ ;  /* 0x0000000108087890 */ /* 0x000fe2000fffe03f */
[C---:B------:R-:W-:Y:S01]  /*20d0*/  ISETP.GT.AND P2, PT, R0.reuse, 0x1, PT ;  /* 0x000000010000780c */ /* 0x040fe20003f44270 */
[----:B------:R-:W-:Y:S02]  /*20e0*/  VIADD R3, R3, 0x1 ;  /* 0x0000000103037836 */ /* 0x000fe40000000000 */
[----:B------:R-:W-:Y:S01]  /*20f0*/  UISETP.NE.AND UP0, UPT, UR8, 0xb, UPT ;  /* 0x0000000b0800788c */ /* 0x000fe2000bf05270 */
[----:B------:R-:W-:Y:S02]  /*2100*/  VIADD R0, R0, 0xffffffff ;  /* 0xffffffff00007836 */ /* 0x000fe40000000000 */
[C---:B------:R-:W-:Y:S01]  /*2110*/  ISETP.NE.AND P1, PT, R3.reuse, 0xb, PT ;  /* 0x0000000b0300780c */ /* 0x040fe20003f25270 */
[----:B------:R-:W-:Y:S02]  /*2120*/  USEL UR4, URZ, 0x1, UP0 ;  /* 0x000000013f047887 */ /* 0x000fe40008000000 */
[----:B------:R-:W-:Y:S01]  /*2130*/  USEL UR8, UR8, URZ, UP0 ;  /* 0x0000003f08087287 */ /* 0x000fe20008000000 */
[----:B------:R-:W-:-:S03]  /*2140*/  SEL R3, R3, RZ, P1 ;  /* 0x000000ff03037207 */ /* 0x000fc60000800000 */
[----:B------:R-:W-:Y:S01]  /*2150*/  LOP3.LUT R6, R6, UR4, RZ, 0x3c, !PT ;  /* 0x0000000406067c12 */ /* 0x000fe2000f8e3cff */
[----:B------:R-:W-:Y:S07]  /*2160*/  @P2 BRA `(.L_x_33) ;  /* 0xfffffffc000c2947 */ /* 0x000fee000383ffff */
.L_x_26:
[----:B------:R-:W0:Y:S01]  /*2170*/  LDC R0, c[0x0][0x28c] ;  /* 0x0000a300ff007b82 */ /* 0x000e220000000800 */
[----:B------:R-:W-:-:S04]  /*2180*/  IMAD.U32 R3, RZ, RZ, UR49 ;  /* 0x00000031ff037e24 */ /* 0x000fc8000f8e00ff */
[----:B------:R1:W-:Y:S01]  /*2190*/  SYNCS.ARRIVE.TRANS64.A1T0 RZ, [R3+UR48], RZ ;  /* 0x000000ff03ff79a7 */ /* 0x0003e20008100030 */
[----:B0-----:R-:W-:-:S13]  /*21a0*/  ISETP.GE.AND P1, PT, R0, 0x1, PT ;  /* 0x000000010000780c */ /* 0x001fda0003f26270 */
[----:B-1----:R-:W-:Y:S05]  /*21b0*/  @!P1 BRA `(.L_x_34) ;  /* 0x0000000000449947 */ /* 0x002fea0003800000 */
[----:B------:R-:W-:Y:S05]  /*21c0*/  @!P0 BRA `(.L_x_35) ;  /* 0x0000000000048947 */ /* 0x000fea0003800000 */
[----:B------:R-:W-:Y:S01]  /*21d0*/  BPT.TRAP 0x1 ;  /* 0x000000040000795c */ /* 0x000fe20000300000 */
.L_x_35:
[----:B------:R-:W-:-:S13]  /*21e0*/  ISETP.NE.AND P0, PT, R73, RZ, PT ;  /* 0x000000ff4900720c */ /* 0x000fda0003f05270 */
[----:B------:R-:W-:-:S05]  /*21f0*/  VOTEU.ANY UP0, P0 ;  /* 0x00000000003f7886 */ /* 0x000fca0000000100 */
[----:B------:R-:W-:-:S06]  /*2200*/  @UP0 UIADD3 UR4, UR38, UR42, URZ ;  /* 0x0000002a26040290 */ /* 0x000fcc000fffe03f */
[----:B------:R-:W-:Y:S02]  /*2210*/  IMAD.U32 R4, RZ, RZ, UR4 ;  /* 0x00000004ff047e24 */ /* 0x000fe4000f8e00ff */
[----:B------:R-:W-:Y:S02]  /*2220*/  IMAD.U32 R3, RZ, RZ, UR4 ;  /* 0x00000004ff037e24 */ /* 0x000fe4000f8e00ff */
[----:B------:R-:W-:-:S05]  /*2230*/  @P0 IMAD.WIDE.U32 R4, R4, -0x45d1745d, RZ ;  /* 0xba2e8ba304040825 */ /* 0x000fca00078e00ff */
[----:B------:R-:W-:-:S05]  /*2240*/  @P0 SHF.R.U32.HI R0, RZ, 0x3, R5 ;  /* 0x00000003ff000819 */ /* 0x000fca0000011605 */
[----:B------:R-:W-:-:S05]  /*2250*/  @P0 IMAD R0, R0, -0xb, R3 ;  /* 0xfffffff500000824 */ /* 0x000fca00078e0203 */
[----:B------:R-:W-:-:S05]  /*2260*/  @P0 LEA R0, R0, UR41, 0x3 ;  /* 0x0000002900000c11 */ /* 0x000fca000f8e18ff */
[----:B------:R-:W-:-:S05]  /*2270*/  @P0 VIADD R3, R0, 0x58 ;  /* 0x0000005800030836 */ /* 0x000fca0000000000 */
[----:B------:R-:W-:-:S04]  /*2280*/  @P0 PRMT R3, R72, 0x654, R3 ;  /* 0x0000065448030816 */ /* 0x000fc80000000003 */
[----:B------:R0:W-:Y:S01]  /*2290*/  @P0 SYNCS.ARRIVE.TRANS64.RED.A1T0 RZ, [R3+URZ], RZ ;  /* 0x000000ff03ff09a7 */ /* 0x0001e2000810043f */
[----:B------:R-:W-:-:S13]  /*22a0*/  ISETP.GT.U32.AND P0, PT, R23, 0x1, PT ;  /* 0x000000011700780c */ /* 0x000fda0003f04070 */
[----:B0-----:R-:W-:Y:S05]  /*22b0*/  @P0 BRA `(.L_x_34) ;  /* 0x0000000000040947 */ /* 0x001fea0003800000 */
[----:B------:R-:W-:Y:S01]  /*22c0*/  BPT.TRAP 0x1 ;  /* 0x000000040000795c */ /* 0x000fe20000300000 */
.L_x_34:
[----:B------:R-:W-:Y:S01]  /*22d0*/  SHF.L.U32 R3, R87, 0x1f, RZ ;  /* 0x0000001f57037819 */ /* 0x000fe200000006ff */
[----:B------:R-:W-:Y:S01]  /*22e0*/  UIADD3 UR38, UR38, UR47, URZ ;  /* 0x0000002f26267290 */ /* 0x000fe2000fffe03f */
[----:B------:R-:W-:Y:S01]  /*22f0*/  IMAD.SHL.U32 R0, R22, 0x40, RZ ;  /* 0x0000004016007824 */ /* 0x000fe200078e00ff */
[----:B------:R-:W-:Y:S01]  /*2300*/  UISETP.GE.U32.AND UP1, UPT, UR47, 0xb, UPT ;  /* 0x0000000b2f00788c */ /* 0x000fe2000bf26070 */
[----:B------:R-:W0:Y:S01]  /*2310*/  SYNCS.PHASECHK.TRANS64.TRYWAIT P0, [UR43+0x8], R3 ;  /* 0x00000803ff0075a7 */ /* 0x000e22000800016b */
[----:B------:R-:W-:-:S04]  /*2320*/  UISETP.GT.U32.AND UP0, UPT, UR38, 0xa, UPT ;  /* 0x0000000a2600788c */ /* 0x000fc8000bf04070 */
[----:B------:R-:W-:-:S04]  /*2330*/  UISETP.LT.U32.AND UP0, UPT, UR47, 0xb, UP0 ;  /* 0x0000000b2f00788c */ /* 0x000fc80008701070 */
[----:B------:R-:W-:Y:S02]  /*2340*/  USEL UR6, URZ, 0x1, !UP0 ;  /* 0x000000013f067887 */ /* 0x000fe4000c000000 */
[----:B------:R-:W-:Y:S02]  /*2350*/  @UP1 UIMAD.WIDE.U32 UR4, UR38, -0x45d1745d, URZ ;  /* 0xba2e8ba3260418a5 */ /* 0x000fe4000f8e003f */
[----:B------:R-:W-:Y:S02]  /*2360*/  ULOP3.LUT UR39, UR39, UR6, URZ, 0x3c, !UPT ;  /* 0x0000000627277292 */ /* 0x000fe4000f8e3c3f */
[----:B------:R-:W-:-:S04]  /*2370*/  @UP1 USHF.R.U32.HI UR4, URZ, 0x3, UR5 ;  /* 0x000000033f041899 */ /* 0x000fc80008011605 */
[----:B------:R-:W-:Y:S01]  /*2380*/  @UP1 ULOP3.LUT UR39, UR39, 0x1, UR4, 0x78, !UPT ;  /* 0x0000000127271892 */ /* 0x000fe2000f8e7804 */
[----:B0-----:R-:W-:Y:S11]  /*2390*/  @!P0 BRA `(.L_x_36) ;  /* 0x0000004000c48947 */ /* 0x001ff60003800000 */
.L_x_169:
[----:B------:R-:W-:Y:S01]  /*23a0*/  ULDC UR4, c[0x0][0x284] ;  /* 0x0000a10000047ab9 */ /* 0x000fe20000000800 */
[----:B------:R-:W-:Y:S01]  /*23b0*/  IMAD R13, R19, 0x60, RZ ;  /* 0x00000060130d7824 */ /* 0x000fe200078e02ff */
[----:B------:R-:W-:Y:S01]  /*23c0*/  ISETP.GE.AND P0, PT, R0, UR4, PT ;  /* 0x0000000400007c0c */ /* 0x000fe2000bf06270 */
[----:B------:R-:W-:-:S03]  /*23d0*/  ULDC UR4, c[0x0][0x288] ;  /* 0x0000a20000047ab9 */ /* 0x000fc60000000800 */
[----:B------:R-:W-:-:S13]  /*23e0*/  ISETP.GE.OR P0, PT, R13, UR4, P0 ;  /* 0x000000040d007c0c */ /* 0x000fda0008706670 */
[----:B------:R-:W-:Y:S05]  /*23f0*/  @P0 BRA `(.L_x_37) ;  /* 0x0000002400c80947 */ /* 0x000fea0003800000 */
[----:B------:R-:W1:Y:S01]  /*2400*/  LDC.64 R8, c[0x0][0x5c8] ;  /* 0x00017200ff087b82 */ /* 0x000e620000000a00 */
[----:B------:R-:W-:Y:S01]  /*2410*/  SHF.R.S32.HI R11, RZ, 0x1f, R18 ;  /* 0x0000001fff0b7819 */ /* 0x000fe20000011412 */
[----:B------:R-:W-:Y:S01]  /*2420*/  ULDC.64 UR4, c[0x0][0x5d0] ;  /* 0x0001740000047ab9 */ /* 0x000fe20000000a00 */
[----:B------:R-:W-:Y:S01]  /*2430*/  SHF.R.S32.HI R10, RZ, 0x1f, R13 ;  /* 0x0000001fff0a7819 */ /* 0x000fe2000001140d */
[----:B0-----:R-:W-:Y:S01]  /*2440*/  IMAD.WIDE.U32 R4, R18, UR4, R78 ;  /* 0x0000000412047c25 */ /* 0x001fe2000f8e004e */
[----:B------:R-:W-:Y:S03]  /*2450*/  BSSY B0, `(.L_x_37) ;  /* 0x000026c000007945 */ /* 0x000fe60003800000 */
[----:B------:R-:W-:Y:S01]  /*2460*/  IMAD R3, R11, UR4, RZ ;  /* 0x000000040b037c24 */ /* 0x000fe2000f8e02ff */
[----:B------:R-:W-:Y:S01]  /*2470*/  IADD3 R4, P0, R13, R4, RZ ;  /* 0x000000040d047210 */ /* 0x000fe20007f1e0ff */
[----:B------:R-:W-:-:S04]  /*2480*/  IMAD.WIDE R14, R22, 0x40, R76 ;  /* 0x00000040160e7825 */ /* 0x000fc800078e024c */
[----:B------:R-:W-:Y:S01]  /*2490*/  IMAD R3, R18, UR5, R3 ;  /* 0x0000000512037c24 */ /* 0x000fe2000f8e0203 */
[----:B------:R-:W-:Y:S01]  /*24a0*/  ULDC.64 UR4, c[0x0][0x5c0] ;  /* 0x0001700000047ab9 */ /* 0x000fe20000000a00 */
[----:B------:R-:W-:Y:S02]  /*24b0*/  IMAD.IADD R20, R85, 0x1, -R0 ;  /* 0x0000000155147824 */ /* 0x000fe400078e0a00 */
[----:B------:R-:W-:Y:S01]  /*24c0*/  IMAD.IADD R19, R81, 0x1, -R13 ;  /* 0x0000000151137824 */ /* 0x000fe200078e0a0d */
[----:B------:R-:W-:Y:S01]  /*24d0*/  IADD3.X R5, R10, R5, R3, P0, !PT ;  /* 0x000000050a057210 */ /* 0x000fe200007fe403 */
[-C--:B-1----:R-:W-:Y:S02]  /*24e0*/  IMAD R3, R15, R8.reuse, RZ ;  /* 0x000000080f037224 */ /* 0x082fe400078e02ff */
[----:B------:R-:W-:-:S04]  /*24f0*/  IMAD.WIDE.U32 R4, R14, R8, R4 ;  /* 0x000000080e047225 */ /* 0x000fc800078e0004 */
[----:B------:R-:W-:Y:S01]  /*2500*/  IMAD R3, R14, R9, R3 ;  /* 0x000000090e037224 */ /* 0x000fe200078e0203 */
[----:B------:R-:W-:-:S04]  /*2510*/  IADD3 R4, P0, R4, UR4, RZ ;  /* 0x0000000404047c10 */ /* 0x000fc8000ff1e0ff */
[----:B------:R-:W-:Y:S02]  /*2520*/  IADD3.X R5, R5, UR5, R3, P0, !PT ;  /* 0x0000000505057c10 */ /* 0x000fe400087fe403 */
[----:B-----5:R-:W-:Y:S02]  /*2530*/  ISETP.NE.AND P0, PT, R75, RZ, PT ;  /* 0x000000ff4b00720c */ /* 0x020fe40003f05270 */
[----:B------:R-:W-:-:S04]  /*2540*/  LEA R6, P1, R8, R4, 0x3 ;  /* 0x0000000408067211 */ /* 0x000fc800078218ff */
[----:B------:R-:W-:-:S07]  /*2550*/  LEA.HI.X R7, R8, R5, R9, 0x3, P1 ;  /* 0x0000000508077211 */ /* 0x000fce00008f1c09 */
[----:B------:R-:W-:Y:S05]  /*2560*/  @!P0 BRA `(.L_x_38) ;  /* 0x0000001c00208947 */ /* 0x000fea0003800000 */
[----:B------:R-:W0:Y:S01]  /*2570*/  LDC.64 R88, c[0x0][0x5b0] ;  /* 0x00016c00ff587b82 */ /* 0x000e220000000a00 */
[----:B------:R-:W-:Y:S01]  /*2580*/  ULDC.64 UR4, c[0x0][0x5b8] ;  /* 0x00016e0000047ab9 */ /* 0x000fe20000000a00 */
[----:B------:R-:W-:Y:S01]  /*2590*/  ISETP.GE.AND P1, PT, R20, 0x1, PT ;  /* 0x000000011400780c */ /* 0x000fe20003f26270 */
[C---:B------:R-:W-:Y:S01]  /*25a0*/  IMAD.WIDE.U32 R8, R18.reuse, UR4, R78 ;  /* 0x0000000412087c25 */ /* 0x040fe2000f8e004e */
[----:B------:R-:W-:Y:S02]  /*25b0*/  BSSY B1, `(.L_x_39) ;  /* 0x000000e000017945 */ /* 0x000fe40003800000 */
[----:B------:R-:W-:Y:S01]  /*25c0*/  ISETP.LT.OR P5, PT, R19, 0x1, !P1 ;  /* 0x000000011300780c */ /* 0x000fe20004fa1670 */
[----:B------:R-:W-:Y:S01]  /*25d0*/  IMAD R3, R11, UR4, RZ ;  /* 0x000000040b037c24 */ /* 0x000fe2000f8e02ff */
[----:B------:R-:W1:Y:S01]  /*25e0*/  LDC.64 R90, c[0x0][0x5a8] ;  /* 0x00016a00ff5a7b82 */ /* 0x000e620000000a00 */
[----:B------:R-:W-:Y:S02]  /*25f0*/  IADD3 R12, P0, R13, R8, RZ ;  /* 0x000000080d0c7210 */ /* 0x000fe40007f1e0ff */
[----:B------:R-:W-:-:S05]  /*2600*/  IMAD R3, R18, UR5, R3 ;  /* 0x0000000512037c24 */ /* 0x000fca000f8e0203 */
[----:B------:R-:W-:Y:S01]  /*2610*/  IADD3.X R13, R10, R9, R3, P0, !PT ;  /* 0x000000090a0d7210 */ /* 0x000fe200007fe403 */
[-C--:B0-----:R-:W-:Y:S02]  /*2620*/  IMAD R0, R15, R88.reuse, RZ ;  /* 0x000000580f007224 */ /* 0x081fe400078e02ff */
[----:B------:R-:W-:-:S04]  /*2630*/  IMAD.WIDE.U32 R8, R14, R88, R12 ;  /* 0x000000580e087225 */ /* 0x000fc800078e000c */
[----:B------:R-:W-:Y:S01]  /*2640*/  IMAD R21, R14, R89, R0 ;  /* 0x000000590e157224 */ /* 0x000fe200078e0200 */
[----:B-1----:R-:W-:-:S04]  /*2650*/  IADD3 R8, P0, R8, R90, RZ ;  /* 0x0000005a08087210 */ /* 0x002fc80007f1e0ff */
[----:B------:R-:W-:Y:S01]  /*2660*/  IADD3.X R9, R91, R9, R21, P0, !PT ;  /* 0x000000095b097210 */ /* 0x000fe200007fe415 */
[----:B------:R-:W-:Y:S08]  /*2670*/  @P5 BRA `(.L_x_40) ;  /* 0x0000000000045947 */ /* 0x000ff00003800000 */
[----:B------:R0:W5:Y:S02]  /*2680*/  LDG.E.U8 R86, desc[UR36][R8.64] ;  /* 0x0000002408567981 */ /* 0x000164000c1e1100 */
.L_x_40:
[----:B------:R-:W-:Y:S05]  /*2690*/  BSYNC B1 ;  /* 0x0000000000017941 */ /* 0x000fea0003800000 */
.L_x_39:
[----:B-----5:R-:W-:Y:S01]  /*26a0*/  LOP3.LUT R0, R86, 0xffff, RZ, 0xc0, !PT ;  /* 0x0000ffff56007812 */ /* 0x020fe200078ec0ff */
[----:B------:R-:W-:Y:S01]  /*26b0*/  IMAD.SHL.U32 R10, R88, 0x8, RZ ;  /* 0x00000008580a7824 */ /* 0x000fe200078e00ff */
[----:B------:R-:W-:Y:S01]  /*26c0*/  ISETP.LT.OR P2, PT, R19, 0x2, !P1 ;  /* 0x000000021300780c */ /* 0x000fe20004f41670 */
[----:B------:R-:W-:Y:S01]  /*26d0*/  BSSY B1, `(.L_x_41) ;  /* 0x000000e000017945 */ /* 0x000fe20003800000 */
[----:B------:R-:W-:Y:S02]  /*26e0*/  PRMT R0, R0, 0x8880, RZ ;  /* 0x0000888000007816 */ /* 0x000fe400000000ff */
[----:B------:R-:W-:Y:S02]  /*26f0*/  SHF.L.U64.HI R11, R88, 0x3, R89 ;  /* 0x00000003580b7819 */ /* 0x000fe40000010259 */
[----:B------:R-:W-:Y:S01]  /*2700*/  ISETP.GE.AND P0, PT, R20, 0x9, PT ;  /* 0x000000091400780c */ /* 0x000fe20003f06270 */
[----:B------:R-:W-:Y:S02]  /*2710*/  IMAD R3, R0, R75, RZ ;  /* 0x0000004b00037224 */ /* 0x000fe400078e02ff */
[----:B------:R-:W-:-:S04]  /*2720*/  IMAD.WIDE.U32 R10, R14, R88, R10 ;  /* 0x000000580e0a7225 */ /* 0x000fc800078e000a */
[----:B------:R-:W-:Y:S01]  /*2730*/  @!P5 IMAD R15, R24, R74, R3 ;  /* 0x0000004a180fd224 */ /* 0x000fe200078e0203 */
[----:B------:R-:W-:Y:S01]  /*2740*/  IADD3 R10, P3, P4, R12, R90, R10 ;  /* 0x0000005a0c0a7210 */ /* 0x000fe20007c7e00a */
[----:B------:R-:W-:-:S03]  /*2750*/  IMAD.IADD R14, R21, 0x1, R11 ;  /* 0x00000001150e7824 */ /* 0x000fc600078e020b */
[----:B------:R1:W-:Y:S01]  /*2760*/  @!P5 STG.E.U8 desc[UR36][R4.64], R15 ;  /* 0x0000000f0400d986 */ /* 0x0003e2000c101124 */
[----:B------:R-:W-:Y:S08]  /*2770*/  @P2 BRA `(.L_x_42) ;  /* 0x00000000000c2947 */ /* 0x000ff00003800000 */
[----:B------:R-:W2:Y:S02]  /*2780*/  LDG.E.U8 R86, desc[UR36][R8.64+0x1] ;  /* 0x0000012408567981 */ /* 0x000ea4000c1e1100 */
[----:B--2---:R-:W-:-:S05]  /*2790*/  PRMT R0, R86, 0x8880, RZ ;  /* 0x0000888056007816 */ /* 0x004fca00000000ff */
[----:B------:R-:W-:-:S07]  /*27a0*/  IMAD R3, R0, R75, RZ ;  /* 0x0000004b00037224 */ /* 0x000fce00078e02ff */
.L_x_42:
[----:B------:R-:W-:Y:S05]  /*27b0*/  BSYNC B1 ;  /* 0x0000000000017941 */ /* 0x000fea0003800000 */
.L_x_41:
[----:B------:R-:W-:Y:S01]  /*27c0*/  ISETP.LT.OR P5, PT, R19, 0x1, !P0 ;  /* 0x000000011300780c */ /* 0x000fe200047a1670 */
[----:B------:R-:W-:Y:S01]  /*27d0*/  @!P2 IMAD R25, R25, R74, R3 ;  /* 0x0000004a1919a224 */ /* 0x000fe200078e0203 */
[----:B------:R-:W-:Y:S01]  /*27e0*/  BSSY B1, `(.L_x_43) ;  /* 0x000000a000017945 */ /* 0x000fe20003800000 */
[----:B------:R-:W-:Y:S02]  /*27f0*/  IADD3.X R11, R13, R91, R14, P3, P4 ;  /* 0x0000005b0d0b7210 */ /* 0x000fe40001fe840e */
[C---:B------:R-:W-:Y:S01]  /*2800*/  ISETP.LT.OR P3, PT, R19.reuse, 0x2, !P0 ;  /* 0x000000021300780c */ /* 0x040fe20004761670 */
[----:B------:R2:W-:Y:S01]  /*2810*/  @!P2 STG.E.U8 desc[UR36][R4.64+0x1], R25 ;  /* 0x000001190400a986 */ /* 0x0005e2000c101124 */
[C---:B------:R-:W-:Y:S02]  /*2820*/  ISETP.LT.OR P4, PT, R19.reuse, 0x9, !P1 ;  /* 0x000000091300780c */ /* 0x040fe40004f81670 */
[----:B------:R-:W-:-:S04]  /*2830*/  ISETP.LT.OR P2, PT, R19, 0xa, !P1 ;  /* 0x0000000a1300780c */ /* 0x000fc80004f41670 */
[----:B------:R-:W-:Y:S09]  /*2840*/  @P5 BRA `(.L_x_44) ;  /* 0x00000000000c5947 */ /* 0x000ff20003800000 */
[----:B------:R-:W3:Y:S02]  /*2850*/  LDG.E.U8 R86, desc[UR36][R10.64] ;  /* 0x000000240a567981 */ /* 0x000ee4000c1e1100 */
[----:B---3--:R-:W-:-:S05]  /*2860*/  PRMT R0, R86, 0x8880, RZ ;  /* 0x0000888056007816 */ /* 0x008fca00000000ff */
[----:B------:R-:W-:-:S07]  /*2870*/  IMAD R3, R0, R75, RZ ;  /* 0x0000004b00037224 */ /* 0x000fce00078e02ff */
.L_x_44:
[----:B------:R-:W-:Y:S05]  /*2880*/  BSYNC B1 ;  /* 0x0000000000017941 */ /* 0x000fea0003800000 */
.L_x_43:
[----:B------:R-:W-:Y:S01]  /*2890*/  @!P5 IMAD R13, R26, R74, R3 ;  /* 0x0000004a1a0dd224 */ /* 0x000fe200078e0203 */
[----:B------:R-:W-:Y:S04]  /*28a0*/  BSSY B1, `(.L_x_45) ;  /* 0x0000006000017945 */ /* 0x000fe80003800000 */
[----:B------:R3:W-:Y:S01]  /*28b0*/  @!P5 STG.E.U8 desc[UR36][R6.64], R13 ;  /* 0x0000000d0600d986 */ /* 0x0007e2000c101124 */
[----:B------:R-:W-:Y:S05]  /*28c0*/  @P3 BRA `(.L_x_46) ;  /* 0x00000000000c3947 */ /* 0x000fea0003800000 */
[----:B------:R-:W4:Y:S02]  /*28d0*/  LDG.E.U8 R86, desc[UR36][R10.64+0x1] ;  /* 0x000001240a567981 */ /* 0x000f24000c1e1100 */
[----:B----4-:R-:W-:-:S05]  /*28e0*/  PRMT R0, R86, 0x8880, RZ ;  /* 0x0000888056007816 */ /* 0x010fca00000000ff */
[----:B------:R-:W-:-:S07]  /*28f0*/  IMAD R3, R0, R75, RZ ;  /* 0x0000004b00037224 */ /* 0x000fce00078e02ff */
.L_x_46:
[----:B------:R-:W-:Y:S05]  /*2900*/  BSYNC B1 ;  /* 0x0000000000017941 */ /* 0x000fea0003800000 */
.L_x_45:
[----:B------:R-:W-:Y:S01]  /*2910*/  @!P3 IMAD R27, R27, R74, R3 ;  /* 0x0000004a1b1bb224 */ /* 0x000fe200078e0203 */
[----:B------:R-:W-:Y:S04]  /*2920*/  BSSY B1, `(.L_x_47) ;  /* 0x0000006000017945 */ /* 0x000fe80003800000 */
[----:B------:R4:W-:Y:S01]  /*2930*/  @!P3 STG.E.U8 desc[UR36][R6.64+0x1], R27 ;  /* 0x0000011b0600b986 */ /* 0x0009e2000c101124 */
[----:B------:R-:W-:Y:S05]  /*2940*/  @P4 BRA `(.L_x_48) ;  /* 0x00000000000c4947 */ /* 0x000fea0003800000 */
[----:B------:R-:W5:Y:S02]  /*2950*/  LDG.E.U8 R86, desc[UR36][R8.64+0x8] ;  /* 0x0000082408567981 */ /* 0x000f64000c1e1100 */
[----:B-----5:R-:W-:-:S05]  /*2960*/  PRMT R0, R86, 0x8880, RZ ;  /* 0x0000888056007816 */ /* 0x020fca00000000ff */
[----:B------:R-:W-:-:S07]  /*2970*/  IMAD R3, R0, R75, RZ ;  /* 0x0000004b00037224 */ /* 0x000fce00078e02ff */
.L_x_48:
[----:B------:R-:W-:Y:S05]  /*2980*/  BSYNC B1 ;  /* 0x0000000000017941 */ /* 0x000fea0003800000 */
.L_x_47:
[----:B---3--:R-:W-:Y:S01]  /*2990*/  @!P4 IMAD R13, R28, R74, R3 ;  /* 0x0000004a1c0dc224 */ /* 0x008fe200078e0203 */
[----:B------:R-:W-:Y:S04]  /*29a0*/  BSSY B1, `(.L_x_49) ;  /* 0x0000006000017945 */ /* 0x000fe80003800000 */
[----:B------:R3:W-:Y:S01]  /*29b0*/  @!P4 STG.E.U8 desc[UR36][R4.64+0x8], R13 ;  /* 0x0000080d0400c986 */ /* 0x0007e2000c101124 */
[----:B------:R-:W-:Y:S05]  /*29c0*/  @P2 BRA `(.L_x_50) ;  /* 0x00000000000c2947 */ /* 0x000fea0003800000 */
[----:B------:R-:W5:Y:S02]  /*29d0*/  LDG.E.U8 R86, desc[UR36][R8.64+0x9] ;  /* 0x0000092408567981 */ /* 0x000f64000c1e1100 */
[----:B-----5:R-:W-:-:S05]  /*29e0*/  PRMT R0, R86, 0x8880, RZ ;  /* 0x0000888056007816 */ /* 0x020fca00000000ff */
[----:B------:R-:W-:-:S07]  /*29f0*/  IMAD R3, R0, R75, RZ ;  /* 0x0000004b00037224 */ /* 0x000fce00078e02ff */
.L_x_50:
[----:B------:R-:W-:Y:S05]  /*2a00*/  BSYNC B1 ;  /* 0x0000000000017941 */ /* 0x000fea0003800000 */
.L_x_49:
[----:B------:R-:W-:Y:S01]  /*2a10*/  ISETP.LT.OR P4, PT, R19, 0x9, !P0 ;  /* 0x000000091300780c */ /* 0x000fe20004781670 */
[----:B------:R-:W-:Y:S01]  /*2a20*/  @!P2 IMAD R29, R29, R74, R3 ;  /* 0x0000004a1d1da224 */ /* 0x000fe200078e0203 */
[----:B------:R-:W-:Y:S01]  /*2a30*/  BSSY B1, `(.L_x_51) ;  /* 0x0000009000017945 */ /* 0x000fe20003800000 */
[C---:B------:R-:W-:Y:S02]  /*2a40*/  ISETP.LT.OR P3, PT, R19.reuse, 0xa, !P0 ;  /* 0x0000000a1300780c */ /* 0x040fe40004761670 */
[C---:B------:R-:W-:Y:S01]  /*2a50*/  ISETP.LT.OR P5, PT, R19.reuse, 0x11, !P1 ;  /* 0x000000111300780c */ /* 0x040fe20004fa1670 */
[----:B------:R0:W-:Y:S01]  /*2a60*/  @!P2 STG.E.U8 desc[UR36][R4.64+0x9], R29 ;  /* 0x0000091d0400a986 */ /* 0x0001e2000c101124 */
[----:B------:R-:W-:-:S06]  /*2a70*/  ISETP.LT.OR P2, PT, R19, 0x12, !P1 ;  /* 0x000000121300780c */ /* 0x000fcc0004f41670 */
[----:B------:R-:W-:Y:S07]  /*2a80*/  @P4 BRA `(.L_x_52) ;  /* 0x00000000000c4947 */ /* 0x000fee0003800000 */
[----:B------:R-:W5:Y:S02]  /*2a90*/  LDG.E.U8 R86, desc[UR36][R10.64+0x8] ;  /* 0x000008240a567981 */ /* 0x000f64000c1e1100 */
[----:B-----5:R-:W-:-:S05]  /*2aa0*/  PRMT R0, R86, 0x8880, RZ ;  /* 0x0000888056007816 */ /* 0x020fca00000000ff */
[----:B------:R-:W-:-:S07]  /*2ab0*/  IMAD R3, R0, R75, RZ ;  /* 0x0000004b00037224 */ /* 0x000fce00078e02ff */
.L_x_52:
[----:B------:R-:W-:Y:S05]  /*2ac0*/  BSYNC B1 ;  /* 0x0000000000017941 */ /* 0x000fea0003800000 */
.L_x_51:
[----:B---3--:R-:W-:Y:S01]  /*2ad0*/  @!P4 IMAD R13, R30, R74, R3 ;  /* 0x0000004a1e0dc224 */ /* 0x008fe200078e0203 */
[----:B------:R-:W-:Y:S04]  /*2ae0*/  BSSY B1, `(.L_x_53) ;  /* 0x0000006000017945 */ /* 0x000fe80003800000 */
[----:B------:R3:W-:Y:S01]  /*2af0*/  @!P4 STG.E.U8 desc[UR36][R6.64+0x8], R13 ;  /* 0x0000080d0600c986 */ /* 0x0007e2000c101124 */
[----:B------:R-:W-:Y:S05]  /*2b00*/  @P3 BRA `(.L_x_54) ;  /* 0x00000000000c3947 */ /* 0x000fea0003800000 */
[----:B------:R-:W5:Y:S02]  /*2b10*/  LDG.E.U8 R86, desc[UR36][R10.64+0x9] ;  /* 0x000009240a567981 */ /* 0x000f64000c1e1100 */
[----:B-----5:R-:W-:-:S05]  /*2b20*/  PRMT R0, R86, 0x8880, RZ ;  /* 0x0000888056007816 */ /* 0x020fca00000000ff */
[----:B------:R-:W-:-:S07]  /*2b30*/  IMAD R3, R0, R75, RZ ;  /* 0x0000004b00037224 */ /* 0x000fce00078e02ff */
.L_x_54:
[----:B------:R-:W-:Y:S05]  /*2b40*/  BSYNC B1 ;  /* 0x0000000000017941 */ /* 0x000fea0003800000 */
.L_x_53:
[----:B------:R-:W-:Y:S01]  /*2b50*/  @!P3 IMAD R31, R31, R74, R3 ;  /* 0x0000004a1f1fb224 */ /* 0x000fe200078e0203 */
[----:B------:R-:W-:Y:S04]  /*2b60*/  BSSY B1, `(.L_x_55) ;  /* 0x0000006000017945 */ /* 0x000fe80003800000 */
[----:B------:R0:W-:Y:S01]  /*2b70*/  @!P3 STG.E.U8 desc[UR36][R6.64+0x9], R31 ;  /* 0x0000091f0600b986 */ /* 0x0001e2000c101124 */
[----:B------:R-:W-:Y:S05]  /*2b80*/  @P5 BRA `(.L_x_56) ;  /* 0x00000000000c5947 */ /* 0x000fea0003800000 */
[----:B------:R-:W5:Y:S02]  /*2b90*/  LDG.E.U8 R86, desc[UR36][R8.64+0x10] ;  /* 0x0000102408567981 */ /* 0x000f64000c1e1100 */
[----:B-----5:R-:W-:-:S05]  /*2ba0*/  PRMT R0, R86, 0x8880, RZ ;  /* 0x0000888056007816 */ /* 0x020fca00000000ff */
[----:B------:R-:W-:-:S07]  /*2bb0*/  IMAD R3, R0, R75, RZ ;  /* 0x0000004b00037224 */ /* 0x000fce00078e02ff */
.L_x_56:
[----:B------:R-:W-:Y:S05]  /*2bc0*/  BSYNC B1 ;  /* 0x0000000000017941 */ /* 0x000fea0003800000 */
.L_x_55:
[----:B---3--:R-:W-:Y:S01]  /*2bd0*/  @!P5 IMAD R13, R32, R74, R3 ;  /* 0x0000004a200dd224 */ /* 0x008fe200078e0203 */
[----:B------:R-:W-:Y:S04]  /*2be0*/  BSSY B1, `(.L_x_57) ;  /* 0x0000006000017945 */ /* 0x000fe80003800000 */
[----:B------:R3:W-:Y:S01]  /*2bf0*/  @!P5 STG.E.U8 desc[UR36][R4.64+0x10], R13 ;  /* 0x0000100d0400d986 */ /* 0x0007e2000c101124 */
[----:B------:R-:W-:Y:S05]  /*2c00*/  @P2 BRA `(.L_x_58) ;  /* 0x00000000000c2947 */ /* 0x000fea0003800000 */
[----:B------:R-:W5:Y:S02]  /*2c10*/  LDG.E.U8 R86, desc[UR36][R8.64+0x11] ;  /* 0x0000112408567981 */ /* 0x000f64000c1e1100 */
[----:B-----5:R-:W-:-:S05]  /*2c20*/  PRMT R0, R86, 0x8880, RZ ;  /* 0x0000888056007816 */ /* 0x020fca00000000ff */
[----:B------:R-:W-:-:S07]  /*2c30*/  IMAD R3, R0, R75, RZ ;  /* 0x0000004b00037224 */ /* 0x000fce00078e02ff */
.L_x_58:
[----:B------:R-:W-:Y:S05]  /*2c40*/  BSYNC B1 ;  /* 0x0000000000017941 */ /* 0x000fea0003800000 */
.L_x_57:
        /* <DEDUP_REMOVED lines=11> */
.L_x_60:
[----:B------:R-:W-:Y:S05]  /*2d00*/  BSYNC B1 ;  /* 0x0000000000017941 */ /* 0x000fea0003800000 */
.L_x_59:
[----:B---3--:R-:W-:Y:S01]  /*2d10*/  @!P4 IMAD R13, R34, R74, R3 ;  /* 0x0000004a220dc224 */ /* 0x008fe200078e0203 */
[----:B------:R-:W-:Y:S04]  /*2d20*/  BSSY B1, `(.L_x_61) ;  /* 0x0000006000017945 */ /* 0x000fe80003800000 */
[----:B------:R3:W-:Y:S01]  /*2d30*/  @!P4 STG.E.U8 desc[UR36][R6.64+0x10], R13 ;  /* 0x0000100d0600c986 */ /* 0x0007e2000c101124 */
[----:B------:R-:W-:Y:S05]  /*2d40*/  @P3 BRA `(.L_x_62) ;  /* 0x00000000000c3947 */ /* 0x000fea0003800000 */
[----:B------:R-:W5:Y:S02]  /*2d50*/  LDG.E.U8 R86, desc[UR36][R10.64+0x11] ;  /* 0x000011240a567981 */ /* 0x000f64000c1e1100 */
[----:B-----5:R-:W-:-:S05]  /*2d60*/  PRMT R0, R86, 0x8880, RZ ;  /* 0x0000888056007816 */ /* 0x020fca00000000ff */
[----:B------:R-:W-:-:S07]  /*2d70*/  IMAD R3, R0, R75, RZ ;  /* 0x0000004b00037224 */ /* 0x000fce00078e02ff */
.L_x_62:
[----:B------:R-:W-:Y:S05]  /*2d80*/  BSYNC B1 ;  /* 0x0000000000017941 */ /* 0x000fea0003800000 */
.L_x_61:
[----:B------:R-:W-:Y:S01]  /*2d90*/  @!P3 IMAD R35, R35, R74, R3 ;  /* 0x0000004a2323b224 */ /* 0x000fe200078e0203 */
[----:B------:R-:W-:Y:S04]  /*2da0*/  BSSY B1, `(.L_x_63) ;  /* 0x0000006000017945 */ /* 0x000fe80003800000 */
[----:B------:R0:W-:Y:S01]  /*2db0*/  @!P3 STG.E.U8 desc[UR36][R6.64+0x11], R35 ;  /* 0x000011230600b986 */ /* 0x0001e2000c101124 */
[----:B------:R-:W-:Y:S05]  /*2dc0*/  @P5 BRA `(.L_x_64) ;  /* 0x00000000000c5947 */ /* 0x000fea0003800000 */
[----:B------:R-:W5:Y:S02]  /*2dd0*/  LDG.E.U8 R86, desc[UR36][R8.64+0x18] ;  /* 0x0000182408567981 */ /* 0x000f64000c1e1100 */
[----:B-----5:R-:W-:-:S05]  /*2de0*/  PRMT R0, R86, 0x8880, RZ ;  /* 0x0000888056007816 */ /* 0x020fca00000000ff */
[----:B------:R-:W-:-:S07]  /*2df0*/  IMAD R3, R0, R75, RZ ;  /* 0x0000004b00037224 */ /* 0x000fce00078e02ff */
.L_x_64:
[----:B------:R-:W-:Y:S05]  /*2e00*/  BSYNC B1 ;  /* 0x0000000000017941 */ /* 0x000fea0003800000 */
.L_x_63:
[----:B---3--:R-:W-:Y:S01]  /*2e10*/  @!P5 IMAD R13, R36, R74, R3 ;  /* 0x0000004a240dd224 */ /* 0x008fe200078e0203 */
[----:B------:R-:W-:Y:S04]  /*2e20*/  BSSY B1, `(.L_x_65) ;  /* 0x0000006000017945 */ /* 0x000fe80003800000 */
[----:B------:R3:W-:Y:S01]  /*2e30*/  @!P5 STG.E.U8 desc[UR36][R4.64+0x18], R13 ;  /* 0x0000180d0400d986 */ /* 0x0007e2000c101124 */
[----:B------:R-:W-:Y:S05]  /*2e40*/  @P2 BRA `(.L_x_66) ;  /* 0x00000000000c2947 */ /* 0x000fea0003800000 */
[----:B------:R-:W5:Y:S02]  /*2e50*/  LDG.E.U8 R86, desc[UR36][R8.64+0x19] ;  /* 0x0000192408567981 */ /* 0x000f64000c1e1100 */
[----:B-----5:R-:W-:-:S05]  /*2e60*/  PRMT R0, R86, 0x8880, RZ ;  /* 0x0000888056007816 */ /* 0x020fca00000000ff */
[----:B------:R-:W-:-:S07]  /*2e70*/  IMAD R3, R0, R75, RZ ;  /* 0x0000004b00037224 */ /* 0x000fce00078e02ff */
.L_x_66:
[----:B------:R-:W-:Y:S05]  /*2e80*/  BSYNC B1 ;  /* 0x0000000000017941 */ /* 0x000fea0003800000 */
.L_x_65:
        /* <DEDUP_REMOVED lines=11> */
.L_x_68:
[----:B------:R-:W-:Y:S05]  /*2f40*/  BSYNC B1 ;  /* 0x0000000000017941 */ /* 0x000fea0003800000 */
.L_x_67:
[----:B---3--:R-:W-:Y:S01]  /*2f50*/  @!P4 IMAD R13, R38, R74, R3 ;  /* 0x0000004a260dc224 */ /* 0x008fe200078e0203 */
[----:B------:R-:W-:Y:S04]  /*2f60*/  BSSY B1, `(.L_x_69) ;  /* 0x0000006000017945 */ /* 0x000fe80003800000 */
[----:B------:R3:W-:Y:S01]  /*2f70*/  @!P4 STG.E.U8 desc[UR36][R6.64+0x18], R13 ;  /* 0x0000180d0600c986 */ /* 0x0007e2000c101124 */
[----:B------:R-:W-:Y:S05]  /*2f80*/  @P3 BRA `(.L_x_70) ;  /* 0x00000000000c3947 */ /* 0x000fea0003800000 */
[----:B------:R-:W5:Y:S02]  /*2f90*/  LDG.E.U8 R86, desc[UR36][R10.64+0x19] ;  /* 0x000019240a567981 */ /* 0x000f64000c1e1100 */
[----:B-----5:R-:W-:-:S05]  /*2fa0*/  PRMT R0, R86, 0x8880, RZ ;  /* 0x0000888056007816 */ /* 0x020fca00000000ff */
[----:B------:R-:W-:-:S07]  /*2fb0*/  IMAD R3, R0, R75, RZ ;  /* 0x0000004b00037224 */ /* 0x000fce00078e02ff */
.L_x_70:
[----:B------:R-:W-:Y:S05]  /*2fc0*/  BSYNC B1 ;  /* 0x0000000000017941 */ /* 0x000fea0003800000 */
.L_x_69:
[----:B------:R-:W-:Y:S01]  /*2fd0*/  @!P3 IMAD R39, R39, R74, R3 ;  /* 0x0000004a2727b224 */ /* 0x000fe200078e0203 */
[----:B------:R-:W-:Y:S04]  /*2fe0*/  BSSY B1, `(.L_x_71) ;  /* 0x0000006000017945 */ /* 0x000fe80003800000 */
[----:B------:R0:W-:Y:S01]  /*2ff0*/  @!P3 STG.E.U8 desc[UR36][R6.64+0x19], R39 ;  /* 0x000019270600b986 */ /* 0x0001e2000c101124 */
[----:B------:R-:W-:Y:S05]  /*3000*/  @P5 BRA `(.L_x_72) ;  /* 0x00000000000c5947 */ /* 0x000fea0003800000 */
[----:B------:R-:W5:Y:S02]  /*3010*/  LDG.E.U8 R86, desc[UR36][R8.64+0x20] ;  /* 0x0000202408567981 */ /* 0x000f64000c1e1100 */
[----:B-----5:R-:W-:-:S05]  /*3020*/  PRMT R0, R86, 0x8880, RZ ;  /* 0x0000888056007816 */ /* 0x020fca00000000ff */
[----:B------:R-:W-:-:S07]  /*3030*/  IMAD R3, R0, R75, RZ ;  /* 0x0000004b00037224 */ /* 0x000fce00078e02ff */
.L_x_72:
[----:B------:R-:W-:Y:S05]  /*3040*/  BSYNC B1 ;  /* 0x0000000000017941 */ /* 0x000fea0003800000 */
.L_x_71:
[----:B---3--:R-:W-:Y:S01]  /*3050*/  @!P5 IMAD R13, R40, R74, R3 ;  /* 0x0000004a280dd224 */ /* 0x008fe200078e0203 */
[----:B------:R-:W-:Y:S04]  /*3060*/  BSSY B1, `(.L_x_73) ;  /* 0x0000006000017945 */ /* 0x000fe80003800000 */
[----:B------:R3:W-:Y:S01]  /*3070*/  @!P5 STG.E.U8 desc[UR36][R4.64+0x20], R13 ;  /* 0x0000200d0400d986 */ /* 0x0007e2000c101124 */
[----:B------:R-:W-:Y:S05]  /*3080*/  @P2 BRA `(.L_x_74) ;  /* 0x00000000000c2947 */ /* 0x000fea0003800000 */
[----:B------:R-:W5:Y:S02]  /*3090*/  LDG.E.U8 R86, desc[UR36][R8.64+0x21] ;  /* 0x0000212408567981 */ /* 0x000f64000c1e1100 */
[----:B-----5:R-:W-:-:S05]  /*30a0*/  PRMT R0, R86, 0x8880, RZ ;  /* 0x0000888056007816 */ /* 0x020fca00000000ff */
[----:B------:R-:W-:-:S07]  /*30b0*/  IMAD R3, R0, R75, RZ ;  /* 0x0000004b00037224 */ /* 0x000fce00078e02ff */
.L_x_74:
[----:B------:R-:W-:Y:S05]  /*30c0*/  BSYNC B1 ;  /* 0x0000000000017941 */ /* 0x000fea0003800000 */
.L_x_73:
        /* <DEDUP_REMOVED lines=11> */
.L_x_76:
[----:B------:R-:W-:Y:S05]  /*3180*/  BSYNC B1 ;  /* 0x0000000000017941 */ /* 0x000fea0003800000 */
.L_x_75:
[----:B---3--:R-:W-:Y:S01]  /*3190*/  @!P4 IMAD R13, R42, R74, R3 ;  /* 0x0000004a2a0dc224 */ /* 0x008fe200078e0203 */
[----:B------:R-:W-:Y:S04]  /*31a0*/  BSSY B1, `(.L_x_77) ;  /* 0x0000006000017945 */ /* 0x000fe80003800000 */
[----:B------:R3:W-:Y:S01]  /*31b0*/  @!P4 STG.E.U8 desc[UR36][R6.64+0x20], R13 ;  /* 0x0000200d0600c986 */ /* 0x0007e2000c101124 */
[----:B------:R-:W-:Y:S05]  /*31c0*/  @P3 BRA `(.L_x_78) ;  /* 0x00000000000c3947 */ /* 0x000fea0003800000 */
[----:B------:R-:W5:Y:S02]  /*31d0*/  LDG.E.U8 R86, desc[UR36][R10.64+0x21] ;  /* 0x000021240a567981 */ /* 0x000f64000c1e1100 */
[----:B-----5:R-:W-:-:S05]  /*31e0*/  PRMT R0, R86, 0x8880, RZ ;  /* 0x0000888056007816 */ /* 0x020fca00000000ff */
[----:B------:R-:W-:-:S07]  /*31f0*/  IMAD R3, R0, R75, RZ ;  /* 0x0000004b00037224 */ /* 0x000fce00078e02ff */
.L_x_78:
[----:B------:R-:W-:Y:S05]  /*3200*/  BSYNC B1 ;  /* 0x0000000000017941 */ /* 0x000fea0003800000 */
.L_x_77:
[----:B------:R-:W-:Y:S01]  /*3210*/  @!P3 IMAD R43, R43, R74, R3 ;  /* 0x0000004a2b2bb224 */ /* 0x000fe200078e0203 */
[----:B------:R-:W-:Y:S04]  /*3220*/  BSSY B1, `(.L_x_79) ;  /* 0x0000006000017945 */ /* 0x000fe80003800000 */
[----:B------:R0:W-:Y:S01]  /*3230*/  @!P3 STG.E.U8 desc[UR36][R6.64+0x21], R43 ;  /* 0x0000212b0600b986 */ /* 0x0001e2000c101124 */
[----:B------:R-:W-:Y:S05]  /*3240*/  @P5 BRA `(.L_x_80) ;  /* 0x00000000000c5947 */ /* 0x000fea0003800000 */
[----:B------:R-:W5:Y:S02]  /*3250*/  LDG.E.U8 R86, desc[UR36][R8.64+0x28] ;  /* 0x0000282408567981 */ /* 0x000f64000c1e1100 */
[----:B-----5:R-:W-:-:S05]  /*3260*/  PRMT R0, R86, 0x8880, RZ ;  /* 0x0000888056007816 */ /* 0x020fca00000000ff */
[----:B------:R-:W-:-:S07]  /*3270*/  IMAD R3, R0, R75, RZ ;  /* 0x0000004b00037224 */ /* 0x000fce00078e02ff */
.L_x_80:
[----:B------:R-:W-:Y:S05]  /*3280*/  BSYNC B1 ;  /* 0x0000000000017941 */ /* 0x000fea0003800000 */
.L_x_79:
[----:B---3--:R-:W-:Y:S01]  /*3290*/  @!P5 IMAD R13, R44, R74, R3 ;  /* 0x0000004a2c0dd224 */ /* 0x008fe200078e0203 */
[----:B------:R-:W-:Y:S04]  /*32a0*/  BSSY B1, `(.L_x_81) ;  /* 0x0000006000017945 */ /* 0x000fe80003800000 */
[----:B------:R3:W-:Y:S01]  /*32b0*/  @!P5 STG.E.U8 desc[UR36][R4.64+0x28], R13 ;  /* 0x0000280d0400d986 */ /* 0x0007e2000c101124 */
[----:B------:R-:W-:Y:S05]  /*32c0*/  @P2 BRA `(.L_x_82) ;  /* 0x00000000000c2947 */ /* 0x000fea0003800000 */
[----:B------:R-:W5:Y:S02]  /*32d0*/  LDG.E.U8 R86, desc[UR36][R8.64+0x29] ;  /* 0x0000292408567981 */ /* 0x000f64000c1e1100 */
[----:B-----5:R-:W-:-:S05]  /*32e0*/  PRMT R0, R86, 0x8880, RZ ;  /* 0x0000888056007816 */ /* 0x020fca00000000ff */
[----:B------:R-:W-:-:S07]  /*32f0*/  IMAD R3, R0, R75, RZ ;  /* 0x0000004b00037224 */ /* 0x000fce00078e02ff */
.L_x_82:
[----:B------:R-:W-:Y:S05]  /*3300*/  BSYNC B1 ;  /* 0x0000000000017941 */ /* 0x000fea0003800000 */
.L_x_81:
        /* <DEDUP_REMOVED lines=11> */
.L_x_84:
[----:B------:R-:W-:Y:S05]  /*33c0*/  BSYNC B1 ;  /* 0x0000000000017941 */ /* 0x000fea0003800000 */
.L_x_83:
[----:B---3--:R-:W-:Y:S01]  /*33d0*/  @!P4 IMAD R13, R46, R74, R3 ;  /* 0x0000004a2e0dc224 */ /* 0x008fe200078e0203 */
[----:B------:R-:W-:Y:S04]  /*33e0*/  BSSY B1, `(.L_x_85) ;  /* 0x0000006000017945 */ /* 0x000fe80003800000 */
[----:B------:R3:W-:Y:S01]  /*33f0*/  @!P4 STG.E.U8 desc[UR36][R6.64+0x28], R13 ;  /* 0x0000280d0600c986 */ /* 0x0007e2000c101124 */
[----:B------:R-:W-:Y:S05]  /*3400*/  @P3 BRA `(.L_x_86) ;  /* 0x00000000000c3947 */ /* 0x000fea0003800000 */
[----:B------:R-:W5:Y:S02]  /*3410*/  LDG.E.U8 R86, desc[UR36][R10.64+0x29] ;  /* 0x000029240a567981 */ /* 0x000f64000c1e1100 */
[----:B-----5:R-:W-:-:S05]  /*3420*/  PRMT R0, R86, 0x8880, RZ ;  /* 0x0000888056007816 */ /* 0x020fca00000000ff */
[----:B------:R-:W-:-:S07]  /*3430*/  IMAD R3, R0, R75, RZ ;  /* 0x0000004b00037224 */ /* 0x000fce00078e02ff */
.L_x_86:
[----:B------:R-:W-:Y:S05]  /*3440*/  BSYNC B1 ;  /* 0x0000000000017941 */ /* 0x000fea0003800000 */
.L_x_85:
[----:B------:R-:W-:Y:S01]  /*3450*/  @!P3 IMAD R47, R47, R74, R3 ;  /* 0x0000004a2f2fb224 */ /* 0x000fe200078e0203 */
[----:B------:R-:W-:Y:S04]  /*3460*/  BSSY B1, `(.L_x_87) ;  /* 0x0000006000017945 */ /* 0x000fe80003800000 */
[----:B------:R0:W-:Y:S01]  /*3470*/  @!P3 STG.E.U8 desc[UR36][R6.64+0x29], R47 ;  /* 0x0000292f0600b986 */ /* 0x0001e2000c101124 */
[----:B------:R-:W-:Y:S05]  /*3480*/  @P5 BRA `(.L_x_88) ;  /* 0x00000000000c5947 */ /* 0x000fea0003800000 */
[----:B------:R-:W5:Y:S02]  /*3490*/  LDG.E.U8 R86, desc[UR36][R8.64+0x30] ;  /* 0x0000302408567981 */ /* 0x000f64000c1e1100 */
[----:B-----5:R-:W-:-:S05]  /*34a0*/  PRMT R0, R86, 0x8880, RZ ;  /* 0x0000888056007816 */ /* 0x020fca00000000ff */
[----:B------:R-:W-:-:S07]  /*34b0*/  IMAD R3, R0, R75, RZ ;  /* 0x0000004b00037224 */ /* 0x000fce00078e02ff */
.L_x_88:
[----:B------:R-:W-:Y:S05]  /*34c0*/  BSYNC B1 ;  /* 0x0000000000017941 */ /* 0x000fea0003800000 */
.L_x_87:
[----:B---3--:R-:W-:Y:S01]  /*34d0*/  @!P5 IMAD R13, R48, R74, R3 ;  /* 0x0000004a300dd224 */ /* 0x008fe200078e0203 */
[----:B------:R-:W-:Y:S04]  /*34e0*/  BSSY B1, `(.L_x_89) ;  /* 0x0000006000017945 */ /* 0x000fe80003800000 */
[----:B------:R3:W-:Y:S01]  /*34f0*/  @!P5 STG.E.U8 desc[UR36][R4.64+0x30], R13 ;  /* 0x0000300d0400d986 */ /* 0x0007e2000c101124 */
[----:B------:R-:W-:Y:S05]  /*3500*/  @P2 BRA `(.L_x_90) ;  /* 0x00000000000c2947 */ /* 0x000fea0003800000 */
[----:B------:R-:W5:Y:S02]  /*3510*/  LDG.E.U8 R86, desc[UR36][R8.64+0x31] ;  /* 0x0000312408567981 */ /* 0x000f64000c1e1100 */
[----:B-----5:R-:W-:-:S05]  /*3520*/  PRMT R0, R86, 0x8880, RZ ;  /* 0x0000888056007816 */ /* 0x020fca00000000ff */
[----:B------:R-:W-:-:S07]  /*3530*/  IMAD R3, R0, R75, RZ ;  /* 0x0000004b00037224 */ /* 0x000fce00078e02ff */
.L_x_90:
[----:B------:R-:W-:Y:S05]  /*3540*/  BSYNC B1 ;  /* 0x0000000000017941 */ /* 0x000fea0003800000 */
.L_x_89:
        /* <DEDUP_REMOVED lines=11> */
.L_x_92:
[----:B------:R-:W-:Y:S05]  /*3600*/  BSYNC B1 ;  /* 0x0000000000017941 */ /* 0x000fea0003800000 */
.L_x_91:
[----:B---3--:R-:W-:Y:S01]  /*3610*/  @!P4 IMAD R13, R50, R74, R3 ;  /* 0x0000004a320dc224 */ /* 0x008fe200078e0203 */
[----:B------:R-:W-:Y:S04]  /*3620*/  BSSY B1, `(.L_x_93) ;  /* 0x0000006000017945 */ /* 0x000fe80003800000 */
[----:B------:R3:W-:Y:S01]  /*3630*/  @!P4 STG.E.U8 desc[UR36][R6.64+0x30], R13 ;  /* 0x0000300d0600c986 */ /* 0x0007e2000c101124 */
[----:B------:R-:W-:Y:S05]  /*3640*/  @P3 BRA `(.L_x_94) ;  /* 0x00000000000c3947 */ /* 0x000fea0003800000 */
[----:B------:R-:W5:Y:S02]  /*3650*/  LDG.E.U8 R86, desc[UR36][R10.64+0x31] ;  /* 0x000031240a567981 */ /* 0x000f64000c1e1100 */
[----:B-----5:R-:W-:-:S05]  /*3660*/  PRMT R0, R86, 0x8880, RZ ;  /* 0x0000888056007816 */ /* 0x020fca00000000ff */
[----:B------:R-:W-:-:S07]  /*3670*/  IMAD R3, R0, R75, RZ ;  /* 0x0000004b00037224 */ /* 0x000fce00078e02ff */
.L_x_94:
[----:B------:R-:W-:Y:S05]  /*3680*/  BSYNC B1 ;  /* 0x0000000000017941 */ /* 0x000fea0003800000 */
.L_x_93:
[----:B------:R-:W-:Y:S01]  /*3690*/  @!P3 IMAD R51, R51, R74, R3 ;  /* 0x0000004a3333b224 */ /* 0x000fe200078e0203 */
[----:B------:R-:W-:Y:S04]  /*36a0*/  BSSY B1, `(.L_x_95) ;  /* 0x0000006000017945 */ /* 0x000fe80003800000 */
[----:B------:R0:W-:Y:S01]  /*36b0*/  @!P3 STG.E.U8 desc[UR36][R6.64+0x31], R51 ;  /* 0x000031330600b986 */ /* 0x0001e2000c101124 */
[----:B------:R-:W-:Y:S05]  /*36c0*/  @P5 BRA `(.L_x_96) ;  /* 0x00000000000c5947 */ /* 0x000fea0003800000 */
[----:B------:R-:W5:Y:S02]  /*36d0*/  LDG.E.U8 R86, desc[UR36][R8.64+0x38] ;  /* 0x0000382408567981 */ /* 0x000f64000c1e1100 */
[----:B-----5:R-:W-:-:S05]  /*36e0*/  PRMT R0, R86, 0x8880, RZ ;  /* 0x0000888056007816 */ /* 0x020fca00000000ff */
[----:B------:R-:W-:-:S07]  /*36f0*/  IMAD R3, R0, R75, RZ ;  /* 0x0000004b00037224 */ /* 0x000fce00078e02ff */
.L_x_96:
[----:B------:R-:W-:Y:S05]  /*3700*/  BSYNC B1 ;  /* 0x0000000000017941 */ /* 0x000fea0003800000 */
.L_x_95:
[----:B---3--:R-:W-:Y:S01]  /*3710*/  @!P5 IMAD R13, R52, R74, R3 ;  /* 0x0000004a340dd224 */ /* 0x008fe200078e0203 */
[----:B------:R-:W-:Y:S04]  /*3720*/  BSSY B1, `(.L_x_97) ;  /* 0x0000006000017945 */ /* 0x000fe80003800000 */
[----:B------:R3:W-:Y:S01]  /*3730*/  @!P5 STG.E.U8 desc[UR36][R4.64+0x38], R13 ;  /* 0x0000380d0400d986 */ /* 0x0007e2000c101124 */
[----:B------:R-:W-:Y:S05]  /*3740*/  @P2 BRA `(.L_x_98) ;  /* 0x00000000000c2947 */ /* 0x000fea0003800000 */
[----:B------:R-:W5:Y:S02]  /*3750*/  LDG.E.U8 R86, desc[UR36][R8.64+0x39] ;  /* 0x0000392408567981 */ /* 0x000f64000c1e1100 */
[----:B-----5:R-:W-:-:S05]  /*3760*/  PRMT R0, R86, 0x8880, RZ ;  /* 0x0000888056007816 */ /* 0x020fca00000000ff */
[----:B------:R-:W-:-:S07]  /*3770*/  IMAD R3, R0, R75, RZ ;  /* 0x0000004b00037224 */ /* 0x000fce00078e02ff */
.L_x_98:
[----:B------:R-:W-:Y:S05]  /*3780*/  BSYNC B1 ;  /* 0x0000000000017941 */ /* 0x000fea0003800000 */
.L_x_97:
        /* <DEDUP_REMOVED lines=11> */
.L_x_100:
[----:B------:R-:W-:Y:S05]  /*3840*/  BSYNC B1 ;  /* 0x0000000000017941 */ /* 0x000fea0003800000 */
.L_x_99:
[----:B---3--:R-:W-:Y:S01]  /*3850*/  @!P4 IMAD R13, R54, R74, R3 ;  /* 0x0000004a360dc224 */ /* 0x008fe200078e0203 */
[----:B------:R-:W-:Y:S04]  /*3860*/  BSSY B1, `(.L_x_101) ;  /* 0x0000006000017945 */ /* 0x000fe80003800000 */
[----:B------:R3:W-:Y:S01]  /*3870*/  @!P4 STG.E.U8 desc[UR36][R6.64+0x38], R13 ;  /* 0x0000380d0600c986 */ /* 0x0007e2000c101124 */
[----:B------:R-:W-:Y:S05]  /*3880*/  @P3 BRA `(.L_x_102) ;  /* 0x00000000000c3947 */ /* 0x000fea0003800000 */
[----:B------:R-:W5:Y:S02]  /*3890*/  LDG.E.U8 R86, desc[UR36][R10.64+0x39] ;  /* 0x000039240a567981 */ /* 0x000f64000c1e1100 */
[----:B-----5:R-:W-:-:S05]  /*38a0*/  PRMT R0, R86, 0x8880, RZ ;  /* 0x0000888056007816 */ /* 0x020fca00000000ff */
[----:B------:R-:W-:-:S07]  /*38b0*/  IMAD R3, R0, R75, RZ ;  /* 0x0000004b00037224 */ /* 0x000fce00078e02ff */
.L_x_102:
[----:B------:R-:W-:Y:S05]  /*38c0*/  BSYNC B1 ;  /* 0x0000000000017941 */ /* 0x000fea0003800000 */
.L_x_101:
[----:B------:R-:W-:Y:S01]  /*38d0*/  @!P3 IMAD R55, R55, R74, R3 ;  /* 0x0000004a3737b224 */ /* 0x000fe200078e0203 */
[----:B------:R-:W-:Y:S04]  /*38e0*/  BSSY B1, `(.L_x_103) ;  /* 0x0000006000017945 */ /* 0x000fe80003800000 */
[----:B------:R0:W-:Y:S01]  /*38f0*/  @!P3 STG.E.U8 desc[UR36][R6.64+0x39], R55 ;  /* 0x000039370600b986 */ /* 0x0001e2000c101124 */
[----:B------:R-:W-:Y:S05]  /*3900*/  @P5 BRA `(.L_x_104) ;  /* 0x00000000000c5947 */ /* 0x000fea0003800000 */
[----:B------:R-:W5:Y:S02]  /*3910*/  LDG.E.U8 R86, desc[UR36][R8.64+0x40] ;  /* 0x0000402408567981 */ /* 0x000f64000c1e1100 */
[----:B-----5:R-:W-:-:S05]  /*3920*/  PRMT R0, R86, 0x8880, RZ ;  /* 0x0000888056007816 */ /* 0x020fca00000000ff */
[----:B------:R-:W-:-:S07]  /*3930*/  IMAD R3, R0, R75, RZ ;  /* 0x0000004b00037224 */ /* 0x000fce00078e02ff */
.L_x_104:
[----:B------:R-:W-:Y:S05]  /*3940*/  BSYNC B1 ;  /* 0x0000000000017941 */ /* 0x000fea0003800000 */
.L_x_103:
[----:B---3--:R-:W-:Y:S01]  /*3950*/  @!P5 IMAD R13, R56, R74, R3 ;  /* 0x0000004a380dd224 */ /* 0x008fe200078e0203 */
[----:B------:R-:W-:Y:S04]  /*3960*/  BSSY B1, `(.L_x_105) ;  /* 0x0000006000017945 */ /* 0x000fe80003800000 */
[----:B------:R3:W-:Y:S01]  /*3970*/  @!P5 STG.E.U8 desc[UR36][R4.64+0x40], R13 ;  /* 0x0000400d0400d986 */ /* 0x0007e2000c101124 */
[----:B------:R-:W-:Y:S05]  /*3980*/  @P2 BRA `(.L_x_106) ;  /* 0x00000000000c2947 */ /* 0x000fea0003800000 */
[----:B------:R-:W5:Y:S02]  /*3990*/  LDG.E.U8 R86, desc[UR36][R8.64+0x41] ;  /* 0x0000412408567981 */ /* 0x000f64000c1e1100 */
[----:B-----5:R-:W-:-:S05]  /*39a0*/  PRMT R0, R86, 0x8880, RZ ;  /* 0x0000888056007816 */ /* 0x020fca00000000ff */
[----:B------:R-:W-:-:S07]  /*39b0*/  IMAD R3, R0, R75, RZ ;  /* 0x0000004b00037224 */ /* 0x000fce00078e02ff */
.L_x_106:
[----:B------:R-:W-:Y:S05]  /*39c0*/  BSYNC B1 ;  /* 0x0000000000017941 */ /* 0x000fea0003800000 */
.L_x_105:
        /* <DEDUP_REMOVED lines=11> */
.L_x_108:
[----:B------:R-:W-:Y:S05]  /*3a80*/  BSYNC B1 ;  /* 0x0000000000017941 */ /* 0x000fea0003800000 */
.L_x_107:
[----:B---3--:R-:W-:Y:S01]  /*3a90*/  @!P4 IMAD R13, R58, R74, R3 ;  /* 0x0000004a3a0dc224 */ /* 0x008fe200078e0203 */
[----:B------:R-:W-:Y:S04]  /*3aa0*/  BSSY B1, `(.L_x_109) ;  /* 0x0000006000017945 */ /* 0x000fe80003800000 */
[----:B------:R3:W-:Y:S01]  /*3ab0*/  @!P4 STG.E.U8 desc[UR36][R6.64+0x40], R13 ;  /* 0x0000400d0600c986 */ /* 0x0007e2000c101124 */
[----:B------:R-:W-:Y:S05]  /*3ac0*/  @P3 BRA `(.L_x_110) ;  /* 0x00000000000c3947 */ /* 0x000fea0003800000 */
[----:B------:R-:W5:Y:S02]  /*3ad0*/  LDG.E.U8 R86, desc[UR36][R10.64+0x41] ;  /* 0x000041240a567981 */ /* 0x000f64000c1e1100 */
[----:B-----5:R-:W-:-:S05]  /*3ae0*/  PRMT R0, R86, 0x8880, RZ ;  /* 0x0000888056007816 */ /* 0x020fca00000000ff */
[----:B------:R-:W-:-:S07]  /*3af0*/  IMAD R3, R0, R75, RZ ;  /* 0x0000004b00037224 */ /* 0x000fce00078e02ff */
.L_x_110:
[----:B------:R-:W-:Y:S05]  /*3b00*/  BSYNC B1 ;  /* 0x0000000000017941 */ /* 0x000fea0003800000 */
.L_x_109:
[----:B------:R-:W-:Y:S01]  /*3b10*/  @!P3 IMAD R59, R59, R74, R3 ;  /* 0x0000004a3b3bb224 */ /* 0x000fe200078e0203 */
[----:B------:R-:W-:Y:S04]  /*3b20*/  BSSY B1, `(.L_x_111) ;  /* 0x0000006000017945 */ /* 0x000fe80003800000 */
[----:B------:R0:W-:Y:S01]  /*3b30*/  @!P3 STG.E.U8 desc[UR36][R6.64+0x41], R59 ;  /* 0x0000413b0600b986 */ /* 0x0001e2000c101124 */
[----:B------:R-:W-:Y:S05]  /*3b40*/  @P5 BRA `(.L_x_112) ;  /* 0x00000000000c5947 */ /* 0x000fea0003800000 */
[----:B------:R-:W5:Y:S02]  /*3b50*/  LDG.E.U8 R86, desc[UR36][R8.64+0x48] ;  /* 0x0000482408567981 */ /* 0x000f64000c1e1100 */
[----:B-----5:R-:W-:-:S05]  /*3b60*/  PRMT R0, R86, 0x8880, RZ ;  /* 0x0000888056007816 */ /* 0x020fca00000000ff */
[----:B------:R-:W-:-:S07]  /*3b70*/  IMAD R3, R0, R75, RZ ;  /* 0x0000004b00037224 */ /* 0x000fce00078e02ff */
.L_x_112:
[----:B------:R-:W-:Y:S05]  /*3b80*/  BSYNC B1 ;  /* 0x0000000000017941 */ /* 0x000fea0003800000 */
.L_x_111:
[----:B---3--:R-:W-:Y:S01]  /*3b90*/  @!P5 IMAD R13, R60, R74, R3 ;  /* 0x0000004a3c0dd224 */ /* 0x008fe200078e0203 */
[----:B------:R-:W-:Y:S04]  /*3ba0*/  BSSY B1, `(.L_x_113) ;  /* 0x0000006000017945 */ /* 0x000fe80003800000 */
[----:B------:R3:W-:Y:S01]  /*3bb0*/  @!P5 STG.E.U8 desc[UR36][R4.64+0x48], R13 ;  /* 0x0000480d0400d986 */ /* 0x0007e2000c101124 */
[----:B------:R-:W-:Y:S05]  /*3bc0*/  @P2 BRA `(.L_x_114) ;  /* 0x00000000000c2947 */ /* 0x000fea0003800000 */
[----:B------:R-:W5:Y:S02]  /*3bd0*/  LDG.E.U8 R86, desc[UR36][R8.64+0x49] ;  /* 0x0000492408567981 */ /* 0x000f64000c1e1100 */
[----:B-----5:R-:W-:-:S05]  /*3be0*/  PRMT R0, R86, 0x8880, RZ ;  /* 0x0000888056007816 */ /* 0x020fca00000000ff */
[----:B------:R-:W-:-:S07]  /*3bf0*/  IMAD R3, R0, R75, RZ ;  /* 0x0000004b00037224 */ /* 0x000fce00078e02ff */
.L_x_114:
[----:B------:R-:W-:Y:S05]  /*3c00*/  BSYNC B1 ;  /* 0x0000000000017941 */ /* 0x000fea0003800000 */
.L_x_113:
        /* <DEDUP_REMOVED lines=11> */
.L_x_116:
[----:B------:R-:W-:Y:S05]  /*3cc0*/  BSYNC B1 ;  /* 0x0000000000017941 */ /* 0x000fea0003800000 */
.L_x_115:
[----:B---3--:R-:W-:Y:S01]  /*3cd0*/  @!P4 IMAD R13, R62, R74, R3 ;  /* 0x0000004a3e0dc224 */ /* 0x008fe200078e0203 */
[----:B------:R-:W-:Y:S04]  /*3ce0*/  BSSY B1, `(.L_x_117) ;  /* 0x0000006000017945 */ /* 0x000fe80003800000 */
[----:B------:R3:W-:Y:S01]  /*3cf0*/  @!P4 STG.E.U8 desc[UR36][R6.64+0x48], R13 ;  /* 0x0000480d0600c986 */ /* 0x0007e2000c101124 */
[----:B------:R-:W-:Y:S05]  /*3d00*/  @P3 BRA `(.L_x_118) ;  /* 0x00000000000c3947 */ /* 0x000fea0003800000 */
[----:B------:R-:W5:Y:S02]  /*3d10*/  LDG.E.U8 R86, desc[UR36][R10.64+0x49] ;  /* 0x000049240a567981 */ /* 0x000f64000c1e1100 */
[----:B-----5:R-:W-:-:S05]  /*3d20*/  PRMT R0, R86, 0x8880, RZ ;  /* 0x0000888056007816 */ /* 0x020fca00000000ff */
[----:B------:R-:W-:-:S07]  /*3d30*/  IMAD R3, R0, R75, RZ ;  /* 0x0000004b00037224 */ /* 0x000fce00078e02ff */
.L_x_118:
[----:B------:R-:W-:Y:S05]  /*3d40*/  BSYNC B1 ;  /* 0x0000000000017941 */ /* 0x000fea0003800000 */
.L_x_117:
[----:B------:R-:W-:Y:S01]  /*3d50*/  @!P3 IMAD R63, R63, R74, R3 ;  /* 0x0000004a3f3fb224 */ /* 0x000fe200078e0203 */
[----:B------:R-:W-:Y:S04]  /*3d60*/  BSSY B1, `(.L_x_119) ;  /* 0x0000006000017945 */ /* 0x000fe80003800000 */
[----:B------:R0:W-:Y:S01]  /*3d70*/  @!P3 STG.E.U8 desc[UR36][R6.64+0x49], R63 ;  /* 0x0000493f0600b986 */ /* 0x0001e2000c101124 */
[----:B------:R-:W-:Y:S05]  /*3d80*/  @P5 BRA `(.L_x_120) ;  /* 0x00000000000c5947 */ /* 0x000fea0003800000 */
[----:B------:R-:W5:Y:S02]  /*3d90*/  LDG.E.U8 R86, desc[UR36][R8.64+0x50] ;  /* 0x0000502408567981 */ /* 0x000f64000c1e1100 */
[----:B-----5:R-:W-:-:S05]  /*3da0*/  PRMT R0, R86, 0x8880, RZ ;  /* 0x0000888056007816 */ /* 0x020fca00000000ff */
[----:B------:R-:W-:-:S07]  /*3db0*/  IMAD R3, R0, R75, RZ ;  /* 0x0000004b00037224 */ /* 0x000fce00078e02ff */
.L_x_120:
[----:B------:R-:W-:Y:S05]  /*3dc0*/  BSYNC B1 ;  /* 0x0000000000017941 */ /* 0x000fea0003800000 */
.L_x_119:
[----:B---3--:R-:W-:Y:S01]  /*3dd0*/  @!P5 IMAD R13, R64, R74, R3 ;  /* 0x0000004a400dd224 */ /* 0x008fe200078e0203 */
[----:B------:R-:W-:Y:S04]  /*3de0*/  BSSY B1, `(.L_x_121) ;  /* 0x0000006000017945 */ /* 0x000fe80003800000 */
[----:B------:R3:W-:Y:S01]  /*3df0*/  @!P5 STG.E.U8 desc[UR36][R4.64+0x50], R13 ;  /* 0x0000500d0400d986 */ /* 0x0007e2000c101124 */
[----:B------:R-:W-:Y:S05]  /*3e00*/  @P2 BRA `(.L_x_122) ;  /* 0x00000000000c2947 */ /* 0x000fea0003800000 */
[----:B------:R-:W5:Y:S02]  /*3e10*/  LDG.E.U8 R86, desc[UR36][R8.64+0x51] ;  /* 0x0000512408567981 */ /* 0x000f64000c1e1100 */
[----:B-----5:R-:W-:-:S05]  /*3e20*/  PRMT R0, R86, 0x8880, RZ ;  /* 0x0000888056007816 */ /* 0x020fca00000000ff */
[----:B------:R-:W-:-:S07]  /*3e30*/  IMAD R3, R0, R75, RZ ;  /* 0x0000004b00037224 */ /* 0x000fce00078e02ff */
.L_x_122:
[----:B------:R-:W-:Y:S05]  /*3e40*/  BSYNC B1 ;  /* 0x0000000000017941 */ /* 0x000fea0003800000 */
.L_x_121:
[----:B------:R-:W-:Y:S01]  /*3e50*/  ISETP.LT.OR P4, PT, R19, 0x51, !P0 ;  /* 0x000000511300780c */ /* 0x000fe20004781670 */
[----:B------:R-:W-:Y:S01]  /*3e60*/  @!P2 IMAD R65, R65, R74, R3 ;  /* 0x0000004a4141a224 */ /* 0x000fe200078e0203 */
[----:B------:R-:W-:Y:S01]  /*3e70*/  BSSY B1, `(.L_x_123) ;  /* 0x000000a000017945 */ /* 0x000fe20003800000 */
[C---:B------:R-:W-:Y:S02]  /*3e80*/  ISETP.LT.OR P3, PT, R19.reuse, 0x52, !P0 ;  /* 0x000000521300780c */ /* 0x040fe40004761670 */
[C---:B------:R-:W-:Y:S01]  /*3e90*/  ISETP.LT.OR P5, PT, R19.reuse, 0x59, !P0 ;  /* 0x000000591300780c */ /* 0x040fe200047a1670 */
[----:B------:R0:W-:Y:S01]  /*3ea0*/  @!P2 STG.E.U8 desc[UR36][R4.64+0x51], R65 ;  /* 0x000051410400a986 */ /* 0x0001e2000c101124 */
[C---:B------:R-:W-:Y:S02]  /*3eb0*/  ISETP.LT.OR P2, PT, R19.reuse, 0x59, !P1 ;  /* 0x000000591300780c */ /* 0x040fe40004f41670 */
[----:B------:R-:W-:-:S04]  /*3ec0*/  ISETP.LT.OR P1, PT, R19, 0x5a, !P1 ;  /* 0x0000005a1300780c */ /* 0x000fc80004f21670 */
[----:B------:R-:W-:Y:S09]  /*3ed0*/  @P4 BRA `(.L_x_124) ;  /* 0x00000000000c4947 */ /* 0x000ff20003800000 */
[----:B------:R-:W5:Y:S02]  /*3ee0*/  LDG.E.U8 R86, desc[UR36][R10.64+0x50] ;  /* 0x000050240a567981 */ /* 0x000f64000c1e1100 */
[----:B-----5:R-:W-:-:S05]  /*3ef0*/  PRMT R0, R86, 0x8880, RZ ;  /* 0x0000888056007816 */ /* 0x020fca00000000ff */
[----:B------:R-:W-:-:S07]  /*3f00*/  IMAD R3, R0, R75, RZ ;  /* 0x0000004b00037224 */ /* 0x000fce00078e02ff */
.L_x_124:
[----:B------:R-:W-:Y:S05]  /*3f10*/  BSYNC B1 ;  /* 0x0000000000017941 */ /* 0x000fea0003800000 */
.L_x_123:
[----:B---3--:R-:W-:Y:S01]  /*3f20*/  @!P4 IMAD R13, R66, R74, R3 ;  /* 0x0000004a420dc224 */ /* 0x008fe200078e0203 */
[----:B------:R-:W-:Y:S04]  /*3f30*/  BSSY B1, `(.L_x_125) ;  /* 0x0000006000017945 */ /* 0x000fe80003800000 */
[----:B------:R3:W-:Y:S01]  /*3f40*/  @!P4 STG.E.U8 desc[UR36][R6.64+0x50], R13 ;  /* 0x0000500d0600c986 */ /* 0x0007e2000c101124 */
[----:B------:R-:W-:Y:S05]  /*3f50*/  @P3 BRA `(.L_x_126) ;  /* 0x00000000000c3947 */ /* 0x000fea0003800000 */
[----:B------:R-:W5:Y:S02]  /*3f60*/  LDG.E.U8 R86, desc[UR36][R10.64+0x51] ;  /* 0x000051240a567981 */ /* 0x000f64000c1e1100 */
[----:B-----5:R-:W-:-:S05]  /*3f70*/  PRMT R0, R86, 0x8880, RZ ;  /* 0x0000888056007816 */ /* 0x020fca00000000ff */
[----:B------:R-:W-:-:S07]  /*3f80*/  IMAD R3, R0, R75, RZ ;  /* 0x0000004b00037224 */ /* 0x000fce00078e02ff */
.L_x_126:
[----:B------:R-:W-:Y:S05]  /*3f90*/  BSYNC B1 ;  /* 0x0000000000017941 */ /* 0x000fea0003800000 */
.L_x_125:
[----:B------:R-:W-:Y:S01]  /*3fa0*/  @!P3 IMAD R67, R67, R74, R3 ;  /* 0x0000004a4343b224 */ /* 0x000fe200078e0203 */
[----:B------:R-:W-:Y:S04]  /*3fb0*/  BSSY B1, `(.L_x_127) ;  /* 0x0000006000017945 */ /* 0x000fe80003800000 */
[----:B------:R0:W-:Y:S01]  /*3fc0*/  @!P3 STG.E.U8 desc[UR36][R6.64+0x51], R67 ;  /* 0x000051430600b986 */ /* 0x0001e2000c101124 */
[----:B------:R-:W-:Y:S05]  /*3fd0*/  @P2 BRA `(.L_x_128) ;  /* 0x00000000000c2947 */ /* 0x000fea0003800000 */
[----:B------:R-:W5:Y:S02]  /*3fe0*/  LDG.E.U8 R86, desc[UR36][R8.64+0x58] ;  /* 0x0000582408567981 */ /* 0x000f64000c1e1100 */
[----:B-----5:R-:W-:-:S05]  /*3ff0*/  PRMT R0, R86, 0x8880, RZ ;  /* 0x0000888056007816 */ /* 0x020fca00000000ff */
[----:B------:R-:W-:-:S07]  /*4000*/  IMAD R3, R0, R75, RZ ;  /* 0x0000004b00037224 */ /* 0x000fce00078e02ff */
.L_x_128:
[----:B------:R-:W-:Y:S05]  /*4010*/  BSYNC B1 ;  /* 0x0000000000017941 */ /* 0x000fea0003800000 */
.L_x_127:
[----:B---3--:R-:W-:Y:S01]  /*4020*/  @!P2 IMAD R13, R68, R74, R3 ;  /* 0x0000004a440da224 */ /* 0x008fe200078e0203 */
[----:B------:R-:W-:Y:S04]  /*4030*/  BSSY B1, `(.L_x_129) ;  /* 0x0000006000017945 */ /* 0x000fe80003800000 */
[----:B------:R3:W-:Y:S01]  /*4040*/  @!P2 STG.E.U8 desc[UR36][R4.64+0x58], R13 ;  /* 0x0000580d0400a986 */ /* 0x0007e2000c101124 */
[----:B------:R-:W-:Y:S05]  /*4050*/  @P1 BRA `(.L_x_130) ;  /* 0x00000000000c1947 */ /* 0x000fea0003800000 */
[----:B------:R-:W5:Y:S02]  /*4060*/  LDG.E.U8 R86, desc[UR36][R8.64+0x59] ;  /* 0x0000592408567981 */ /* 0x000f64000c1e1100 */
[----:B-----5:R-:W-:-:S05]  /*4070*/  PRMT R0, R86, 0x8880, RZ ;  /* 0x0000888056007816 */ /* 0x020fca00000000ff */
[----:B------:R-:W-:-:S07]  /*4080*/  IMAD R3, R0, R75, RZ ;  /* 0x0000004b00037224 */ /* 0x000fce00078e02ff */
.L_x_130:
[----:B------:R-:W-:Y:S05]  /*4090*/  BSYNC B1 ;  /* 0x0000000000017941 */ /* 0x000fea0003800000 */
.L_x_129:
[----:B------:R-:W-:Y:S01]  /*40a0*/  @!P1 IMAD R69, R69, R74, R3 ;  /* 0x0000004a45459224 */ /* 0x000fe200078e0203 */
[----:B------:R-:W-:Y:S04]  /*40b0*/  BSSY B1, `(.L_x_131) ;  /* 0x0000006000017945 */ /* 0x000fe80003800000 */
[----:B------:R0:W-:Y:S01]  /*40c0*/  @!P1 STG.E.U8 desc[UR36][R4.64+0x59], R69 ;  /* 0x0000594504009986 */ /* 0x0001e2000c101124 */
[----:B------:R-:W-:Y:S05]  /*40d0*/  @P5 BRA `(.L_x_132) ;  /* 0x00000000000c5947 */ /* 0x000fea0003800000 */
[----:B------:R-:W5:Y:S02]  /*40e0*/  LDG.E.U8 R86, desc[UR36][R10.64+0x58] ;  /* 0x000058240a567981 */ /* 0x000f64000c1e1100 */
[----:B-----5:R-:W-:-:S05]  /*40f0*/  PRMT R0, R86, 0x8880, RZ ;  /* 0x0000888056007816 */ /* 0x020fca00000000ff */
[----:B------:R-:W-:-:S07]  /*4100*/  IMAD R3, R0, R75, RZ ;  /* 0x0000004b00037224 */ /* 0x000fce00078e02ff */
.L_x_132:
[----:B------:R-:W-:Y:S05]  /*4110*/  BSYNC B1 ;  /* 0x0000000000017941 */ /* 0x000fea0003800000 */
.L_x_131:
[----:B0123--:R-:W-:Y:S01]  /*4120*/  @!P5 IMAD R5, R70, R74, R3 ;  /* 0x0000004a4605d224 */ /* 0x00ffe200078e0203 */
[----:B------:R-:W-:Y:S01]  /*4130*/  ISETP.LT.OR P0, PT, R19, 0x5a, !P0 ;  /* 0x0000005a1300780c */ /* 0x000fe20004701670 */
[----:B------:R-:W-:Y:S03]  /*4140*/  BSSY B1, `(.L_x_133) ;  /* 0x0000006000017945 */ /* 0x000fe60003800000 */
[----:B------:R0:W-:Y:S09]  /*4150*/  @!P5 STG.E.U8 desc[UR36][R6.64+0x58], R5 ;  /* 0x000058050600d986 */ /* 0x0001f2000c101124 */
[----:B------:R-:W-:Y:S05]  /*4160*/  @P0 BRA `(.L_x_134) ;  /* 0x00000000000c0947 */ /* 0x000fea0003800000 */
[----:B------:R-:W2:Y:S02]  /*4170*/  LDG.E.U8 R86, desc[UR36][R10.64+0x59] ;  /* 0x000059240a567981 */ /* 0x000ea4000c1e1100 */
[----:B--2---:R-:W-:-:S05]  /*4180*/  PRMT R0, R86, 0x8880, RZ ;  /* 0x0000888056007816 */ /* 0x004fca00000000ff */
[----:B------:R-:W-:-:S07]  /*4190*/  IMAD R3, R0, R75, RZ ;  /* 0x0000004b00037224 */ /* 0x000fce00078e02ff */
.L_x_134:
[----:B------:R-:W-:Y:S05]  /*41a0*/  BSYNC B1 ;  /* 0x0000000000017941 */ /* 0x000fea0003800000 */
.L_x_133:
[----:B------:R-:W-:Y:S01]  /*41b0*/  IMAD R3, R71, R74, R3 ;  /* 0x0000004a47037224 */ /* 0x000fe200078e0203 */
[----:B------:R-:W-:Y:S06]  /*41c0*/  @P0 BRA `(.L_x_135) ;  /* 0x0000000800500947 */ /* 0x000fec0003800000 */
[----:B------:R1:W-:Y:S01]  /*41d0*/  STG.E.U8 desc[UR36][R6.64+0x59], R3 ;  /* 0x0000590306007986 */ /* 0x0003e2000c101124 */
[----:B------:R-:W-:Y:S05]  /*41e0*/  BRA `(.L_x_135) ;  /* 0x0000000800487947 */ /* 0x000fea0003800000 */
.L_x_38:
[C---:B------:R-:W-:Y:S02]  /*41f0*/  ISETP.GE.AND P1, PT, R20.reuse, 0x1, PT ;  /* 0x000000011400780c */ /* 0x040fe40003f26270 */
[----:B------:R-:W-:Y:S02]  /*4200*/  ISETP.GE.AND P0, PT, R20, 0x9, PT ;  /* 0x000000091400780c */ /* 0x000fe40003f06270 */
[C---:B------:R-:W-:Y:S02]  /*4210*/  ISETP.LT.OR P4, PT, R19.reuse, 0x1, !P1 ;  /* 0x000000011300780c */ /* 0x040fe40004f81670 */
[C---:B------:R-:W-:Y:S02]  /*4220*/  ISETP.LT.OR P3, PT, R19.reuse, 0x2, !P1 ;  /* 0x000000021300780c */ /* 0x040fe40004f61670 */
[C---:B------:R-:W-:Y:S02]  /*4230*/  ISETP.LT.OR P2, PT, R19.reuse, 0x1, !P0 ;  /* 0x000000011300780c */ /* 0x040fe40004741670 */
[----:B------:R-:W-:-:S07]  /*4240*/  ISETP.LT.OR P5, PT, R19, 0x2, !P0 ;  /* 0x000000021300780c */ /* 0x000fce00047a1670 */
[-C--:B------:R-:W-:Y:S02]  /*4250*/  @!P4 IMAD R3, R24, R74.reuse, RZ ;  /* 0x0000004a1803c224 */ /* 0x080fe400078e02ff */
[-C--:B------:R-:W-:Y:S02]  /*4260*/  @!P3 IMAD R25, R25, R74.reuse, RZ ;  /* 0x0000004a1919b224 */ /* 0x080fe400078e02ff */
[-C--:B------:R-:W-:Y:S01]  /*4270*/  @!P2 IMAD R9, R26, R74.reuse, RZ ;  /* 0x0000004a1a09a224 */ /* 0x080fe200078e02ff */
[----:B------:R0:W-:Y:S01]  /*4280*/  @!P4 STG.E.U8 desc[UR36][R4.64], R3 ;  /* 0x000000030400c986 */ /* 0x0001e2000c101124 */
[----:B------:R-:W-:Y:S01]  /*4290*/  ISETP.LT.OR P4, PT, R19, 0x9, !P1 ;  /* 0x000000091300780c */ /* 0x000fe20004f81670 */
[----:B------:R-:W-:Y:S02]  /*42a0*/  @!P5 IMAD R27, R27, R74, RZ ;  /* 0x0000004a1b1bd224 */ /* 0x000fe400078e02ff */
[----:B------:R-:W-:Y:S01]  /*42b0*/  @!P3 STG.E.U8 desc[UR36][R4.64+0x1], R25 ;  /* 0x000001190400b986 */ /* 0x000fe2000c101124 */
[----:B------:R-:W-:-:S03]  /*42c0*/  ISETP.LT.OR P3, PT, R19, 0xa, !P1 ;  /* 0x0000000a1300780c */ /* 0x000fc60004f61670 */
[----:B------:R1:W-:Y:S01]  /*42d0*/  @!P2 STG.E.U8 desc[UR36][R6.64], R9 ;  /* 0x000000090600a986 */ /* 0x0003e2000c101124 */
[----:B------:R-:W-:-:S03]  /*42e0*/  ISETP.LT.OR P2, PT, R19, 0x9, !P0 ;  /* 0x000000091300780c */ /* 0x000fc60004741670 */
[----:B------:R-:W-:Y:S01]  /*42f0*/  @!P5 STG.E.U8 desc[UR36][R6.64+0x1], R27 ;  /* 0x0000011b0600d986 */ /* 0x000fe2000c101124 */
[----:B------:R-:W-:Y:S01]  /*4300*/  ISETP.LT.OR P5, PT, R19, 0xa, !P0 ;  /* 0x0000000a1300780c */ /* 0x000fe200047a1670 */
[----:B------:R-:W-:-:S04]  /*4310*/  @!P4 IMAD R11, R28, R74, RZ ;  /* 0x0000004a1c0bc224 */ /* 0x000fc800078e02ff */
[-C--:B------:R-:W-:Y:S01]  /*4320*/  @!P3 IMAD R29, R29, R74.reuse, RZ ;  /* 0x0000004a1d1db224 */ /* 0x080fe200078e02ff */
[----:B------:R-:W-:Y:S01]  /*4330*/  @!P4 STG.E.U8 desc[UR36][R4.64+0x8], R11 ;  /* 0x0000080b0400c986 */ /* 0x000fe2000c101124 */
[C---:B------:R-:W-:Y:S02]  /*4340*/  ISETP.LT.OR P4, PT, R19.reuse, 0x11, !P1 ;  /* 0x000000111300780c */ /* 0x040fe40004f81670 */
[-C--:B0-----:R-:W-:Y:S01]  /*4350*/  @!P2 IMAD R3, R30, R74.reuse, RZ ;  /* 0x0000004a1e03a224 */ /* 0x081fe200078e02ff */
[----:B------:R-:W-:Y:S01]  /*4360*/  @!P3 STG.E.U8 desc[UR36][R4.64+0x9], R29 ;  /* 0x0000091d0400b986 */ /* 0x000fe2000c101124 */
[----:B------:R-:W-:Y:S02]  /*4370*/  ISETP.LT.OR P3, PT, R19, 0x12, !P1 ;  /* 0x000000121300780c */ /* 0x000fe40004f61670 */
[----:B------:R-:W-:Y:S01]  /*4380*/  @!P5 IMAD R31, R31, R74, RZ ;  /* 0x0000004a1f1fd224 */ /* 0x000fe200078e02ff */
[----:B------:R0:W-:Y:S01]  /*4390*/  @!P2 STG.E.U8 desc[UR36][R6.64+0x8], R3 ;  /* 0x000008030600a986 */ /* 0x0001e2000c101124 */
[----:B------:R-:W-:-:S03]  /*43a0*/  ISETP.LT.OR P2, PT, R19, 0x11, !P0 ;  /* 0x000000111300780c */ /* 0x000fc60004741670 */
[----:B------:R-:W-:Y:S01]  /*43b0*/  @!P5 STG.E.U8 desc[UR36][R6.64+0x9], R31 ;  /* 0x0000091f0600d986 */ /* 0x000fe2000c101124 */
[----:B------:R-:W-:Y:S01]  /*43c0*/  ISETP.LT.OR P5, PT, R19, 0x12, !P0 ;  /* 0x000000121300780c */ /* 0x000fe200047a1670 */
[----:B-1----:R-:W-:-:S04]  /*43d0*/  @!P4 IMAD R9, R32, R74, RZ ;  /* 0x0000004a2009c224 */ /* 0x002fc800078e02ff */
        /* <DEDUP_REMOVED lines=61> */
[----:B------:R1:W-:Y:S01]  /*47b0*/  @!P4 STG.E.U8 desc[UR36][R4.64+0x38], R11 ;  /* 0x0000380b0400c986 */ /* 0x0003e2000c101124 */
        /* <DEDUP_REMOVED lines=13> */
[-C--:B-1----:R-:W-:Y:S01]  /*4890*/  @!P2 IMAD R11, R58, R74.reuse, RZ ;  /* 0x0000004a3a0ba224 */ /* 0x082fe200078e02ff */
[----:B------:R-:W-:Y:S01]  /*48a0*/  @!P3 STG.E.U8 desc[UR36][R4.64+0x41], R57 ;  /* 0x000041390400b986 */ /* 0x000fe2000c101124 */
[----:B------:R-:W-:Y:S02]  /*48b0*/  ISETP.LT.OR P3, PT, R19, 0x4a, !P1 ;  /* 0x0000004a1300780c */ /* 0x000fe40004f61670 */
[----:B------:R-:W-:Y:S01]  /*48c0*/  @!P5 IMAD R59, R59, R74, RZ ;  /* 0x0000004a3b3bd224 */ /* 0x000fe200078e02ff */
[----:B------:R1:W-:Y:S01]  /*48d0*/  @!P2 STG.E.U8 desc[UR36][R6.64+0x40], R11 ;  /* 0x0000400b0600a986 */ /* 0x0003e2000c101124 */
[----:B------:R-:W-:-:S03]  /*48e0*/  ISETP.LT.OR P2, PT, R19, 0x49, !P0 ;  /* 0x000000491300780c */ /* 0x000fc60004741670 */
[----:B------:R-:W-:Y:S01]  /*48f0*/  @!P5 STG.E.U8 desc[UR36][R6.64+0x41], R59 ;  /* 0x0000413b0600d986 */ /* 0x000fe2000c101124 */
[----:B------:R-:W-:Y:S01]  /*4900*/  ISETP.LT.OR P5, PT, R19, 0x4a, !P0 ;  /* 0x0000004a1300780c */ /* 0x000fe200047a1670 */
[----:B0-----:R-:W-:-:S04]  /*4910*/  @!P4 IMAD R3, R60, R74, RZ ;  /* 0x0000004a3c03c224 */ /* 0x001fc800078e02ff */
[-C--:B------:R-:W-:Y:S01]  /*4920*/  @!P3 IMAD R61, R61, R74.reuse, RZ ;  /* 0x0000004a3d3db224 */ /* 0x080fe200078e02ff */
[----:B------:R0:W-:Y:S01]  /*4930*/  @!P4 STG.E.U8 desc[UR36][R4.64+0x48], R3 ;  /* 0x000048030400c986 */ /* 0x0001e2000c101124 */
[C---:B------:R-:W-:Y:S02]  /*4940*/  ISETP.LT.OR P4, PT, R19.reuse, 0x52, !P1 ;  /* 0x000000521300780c */ /* 0x040fe40004f81670 */
[-C--:B--2---:R-:W-:Y:S01]  /*4950*/  @!P2 IMAD R9, R62, R74.reuse, RZ ;  /* 0x0000004a3e09a224 */ /* 0x084fe200078e02ff */
[----:B------:R-:W-:Y:S01]  /*4960*/  @!P3 STG.E.U8 desc[UR36][R4.64+0x49], R61 ;  /* 0x0000493d0400b986 */ /* 0x000fe2000c101124 */
[----:B------:R-:W-:Y:S02]  /*4970*/  ISETP.LT.OR P3, PT, R19, 0x51, !P1 ;  /* 0x000000511300780c */ /* 0x000fe40004f61670 */
[----:B------:R-:W-:Y:S01]  /*4980*/  @!P5 IMAD R63, R63, R74, RZ ;  /* 0x0000004a3f3fd224 */ /* 0x000fe200078e02ff */
[----:B------:R-:W-:Y:S01]  /*4990*/  @!P2 STG.E.U8 desc[UR36][R6.64+0x48], R9 ;  /* 0x000048090600a986 */ /* 0x000fe2000c101124 */
[----:B------:R-:W-:-:S03]  /*49a0*/  ISETP.LT.OR P2, PT, R19, 0x51, !P0 ;  /* 0x000000511300780c */ /* 0x000fc60004741670 */
[----:B------:R-:W-:Y:S01]  /*49b0*/  @!P5 STG.E.U8 desc[UR36][R6.64+0x49], R63 ;  /* 0x0000493f0600d986 */ /* 0x000fe2000c101124 */
[----:B------:R-:W-:Y:S01]  /*49c0*/  ISETP.LT.OR P5, PT, R19, 0x59, !P0 ;  /* 0x000000591300780c */ /* 0x000fe200047a1670 */
[----:B------:R-:W-:-:S04]  /*49d0*/  @!P4 IMAD R65, R65, R74, RZ ;  /* 0x0000004a4141c224 */ /* 0x000fc800078e02ff */
[-C--:B-1----:R-:W-:Y:S01]  /*49e0*/  @!P3 IMAD R11, R64, R74.reuse, RZ ;  /* 0x0000004a400bb224 */ /* 0x082fe200078e02ff */
[----:B------:R-:W-:Y:S01]  /*49f0*/  @!P4 STG.E.U8 desc[UR36][R4.64+0x51], R65 ;  /* 0x000051410400c986 */ /* 0x000fe2000c101124 */
[C---:B------:R-:W-:Y:S02]  /*4a00*/  ISETP.LT.OR P4, PT, R19.reuse, 0x52, !P0 ;  /* 0x000000521300780c */ /* 0x040fe40004781670 */
[C---:B------:R-:W-:Y:S01]  /*4a10*/  ISETP.LT.OR P0, PT, R19.reuse, 0x5a, !P0 ;  /* 0x0000005a1300780c */ /* 0x040fe20004701670 */
[----:B------:R1:W-:Y:S01]  /*4a20*/  @!P3 STG.E.U8 desc[UR36][R4.64+0x50], R11 ;  /* 0x0000500b0400b986 */ /* 0x0003e2000c101124 */
[C---:B------:R-:W-:Y:S01]  /*4a30*/  ISETP.LT.OR P3, PT, R19.reuse, 0x59, !P1 ;  /* 0x000000591300780c */ /* 0x040fe20004f61670 */
[----:B0-----:R-:W-:Y:S01]  /*4a40*/  @!P2 IMAD R3, R66, R74, RZ ;  /* 0x0000004a4203a224 */ /* 0x001fe200078e02ff */
[----:B------:R-:W-:-:S04]  /*4a50*/  ISETP.LT.OR P1, PT, R19, 0x5a, !P1 ;  /* 0x0000005a1300780c */ /* 0x000fc80004f21670 */
[----:B------:R0:W-:Y:S03]  /*4a60*/  @!P2 STG.E.U8 desc[UR36][R6.64+0x50], R3 ;  /* 0x000050030600a986 */ /* 0x0001e6000c101124 */
[-C--:B------:R-:W-:Y:S02]  /*4a70*/  @!P4 IMAD R67, R67, R74.reuse, RZ ;  /* 0x0000004a4343c224 */ /* 0x080fe400078e02ff */
[-C--:B-1----:R-:W-:Y:S02]  /*4a80*/  @!P5 IMAD R11, R70, R74.reuse, RZ ;  /* 0x0000004a460bd224 */ /* 0x082fe400078e02ff */
[-C--:B------:R-:W-:Y:S01]  /*4a90*/  @!P3 IMAD R9, R68, R74.reuse, RZ ;  /* 0x0000004a4409b224 */ /* 0x080fe200078e02ff */
[----:B------:R0:W-:Y:S01]  /*4aa0*/  @!P4 STG.E.U8 desc[UR36][R6.64+0x51], R67 ;  /* 0x000051430600c986 */ /* 0x0001e2000c101124 */
[-C--:B------:R-:W-:Y:S02]  /*4ab0*/  @!P1 IMAD R69, R69, R74.reuse, RZ ;  /* 0x0000004a45459224 */ /* 0x080fe400078e02ff */
[----:B------:R-:W-:Y:S01]  /*4ac0*/  @!P0 IMAD R71, R71, R74, RZ ;  /* 0x0000004a47478224 */ /* 0x000fe200078e02ff */
[----:B------:R0:W-:Y:S04]  /*4ad0*/  @!P3 STG.E.U8 desc[UR36][R4.64+0x58], R9 ;  /* 0x000058090400b986 */ /* 0x0001e8000c101124 */
[----:B------:R0:W-:Y:S04]  /*4ae0*/  @!P1 STG.E.U8 desc[UR36][R4.64+0x59], R69 ;  /* 0x0000594504009986 */ /* 0x0001e8000c101124 */
[----:B------:R0:W-:Y:S04]  /*4af0*/  @!P5 STG.E.U8 desc[UR36][R6.64+0x58], R11 ;  /* 0x0000580b0600d986 */ /* 0x0001e8000c101124 */
[----:B------:R0:W-:Y:S02]  /*4b00*/  @!P0 STG.E.U8 desc[UR36][R6.64+0x59], R71 ;  /* 0x0000594706008986 */ /* 0x0001e4000c101124 */
.L_x_135:
[----:B------:R-:W-:Y:S05]  /*4b10*/  BSYNC B0 ;  /* 0x0000000000007941 */ /* 0x000fea0003800000 */
.L_x_37:
[----:B0-----:R-:W2:Y:S01]  /*4b20*/  LDL.64 R4, [R1] ;  /* 0x0000000001047983 */ /* 0x001ea20000100a00 */
[----:B------:R-:W-:Y:S01]  /*4b30*/  ULDC.64 UR4, c[0x0][0x650] ;  /* 0x0001940000047ab9 */ /* 0x000fe20000000a00 */
[----:B------:R-:W-:Y:S02]  /*4b40*/  IMAD.U32 R0, RZ, RZ, UR44 ;  /* 0x0000002cff007e24 */ /* 0x000fe4000f8e00ff */
[----:B------:R-:W-:Y:S02]  /*4b50*/  IMAD.MOV.U32 R22, RZ, RZ, -0x1 ;  /* 0xffffffffff167424 */ /* 0x000fe400078e00ff */
[----:B------:R0:W-:Y:S01]  /*4b60*/  SYNCS.ARRIVE.TRANS64.A1T0 RZ, [R0+UR48], RZ ;  /* 0x000000ff00ff79a7 */ /* 0x0001e20008100030 */
[----:B------:R-:W-:Y:S02]  /*4b70*/  IMAD.MOV.U32 R19, RZ, RZ, -0x1 ;  /* 0xffffffffff137424 */ /* 0x000fe400078e00ff */
[----:B------:R-:W-:Y:S01]  /*4b80*/  IMAD.MOV.U32 R18, RZ, RZ, -0x1 ;  /* 0xffffffffff127424 */ /* 0x000fe200078e00ff */
[----:B0-----:R-:W-:-:S02]  /*4b90*/  PRMT R0, RZ, 0x7610, R0 ;  /* 0x00007610ff007816 */ /* 0x001fc40000000000 */
[----:B--2---:R-:W-:-:S05]  /*4ba0*/  LEA R16, P0, R4, R16, 0x1 ;  /* 0x0000001004107211 */ /* 0x004fca00078008ff */
[----:B------:R-:W-:Y:S01]  /*4bb0*/  IMAD.X R17, R82, 0x1, R17, P0 ;  /* 0x0000000152117824 */ /* 0x000fe200000e0611 */
[----:B------:R-:W-:-:S04]  /*4bc0*/  ISETP.GE.U32.AND P0, PT, R16, UR4, PT ;  /* 0x0000000410007c0c */ /* 0x000fc8000bf06070 */
[----:B------:R-:W-:-:S13]  /*4bd0*/  ISETP.GE.U32.AND.EX P0, PT, R17, UR5, PT, P0 ;  /* 0x0000000511007c0c */ /* 0x000fda000bf06100 */
[----:B------:R-:W-:Y:S05]  /*4be0*/  @P0 BRA `(.L_x_136) ;  /* 0x00000004004c0947 */ /* 0x000fea0003800000 */
[----:B------:R-:W0:Y:S01]  /*4bf0*/  LDC.64 R10, c[0x0][0x628] ;  /* 0x00018a00ff0a7b82 */ /* 0x000e220000000a00 */
[----:B------:R-:W2:Y:S01]  /*4c00*/  S2R R12, SR_CTAID.X ;  /* 0x00000000000c7919 */ /* 0x000ea20000002500 */
[----:B------:R-:W-:Y:S02]  /*4c10*/  IMAD.MOV.U32 R8, RZ, RZ, R16 ;  /* 0x000000ffff087224 */ /* 0x000fe400078e0010 */
[----:B------:R-:W-:Y:S01]  /*4c20*/  IMAD.MOV.U32 R9, RZ, RZ, R17 ;  /* 0x000000ffff097224 */ /* 0x000fe200078e0011 */
[----:B------:R-:W3:Y:S03]  /*4c30*/  S2R R19, SR_CTAID.Y ;  /* 0x0000000000137919 */ /* 0x000ee60000002600 */
[----:B------:R-:W1:Y:S08]  /*4c40*/  LDC R0, c[0x0][0x630] ;  /* 0x00018c00ff007b82 */ /* 0x000e700000000800 */
[----:B------:R-:W1:Y:S01]  /*4c50*/  LDC.64 R14, c[0x0][0x620] ;  /* 0x00018800ff0e7b82 */ /* 0x000e620000000a00 */
[----:B0-----:R-:W-:-:S04]  /*4c60*/  ISETP.NE.U32.AND P0, PT, R10, RZ, PT ;  /* 0x000000ff0a00720c */ /* 0x001fc80003f05070 */
[----:B------:R-:W-:-:S13]  /*4c70*/  ISETP.NE.AND.EX P0, PT, R11, RZ, PT, P0 ;  /* 0x000000ff0b00720c */ /* 0x000fda0003f05300 */
[----:B-123--:R-:W-:Y:S05]  /*4c80*/  @!P0 BRA `(.L_x_137) ;  /* 0x0000000000288947 */ /* 0x00efea0003800000 */
[----:B------:R-:W0:Y:S02]  /*4c90*/  LDC R3, c[0x0][0x634] ;  /* 0x00018d00ff037b82 */ /* 0x000e240000000800 */
[----:B0-----:R-:W-:-:S05]  /*4ca0*/  IADD3 R3, P0, R16, R3, RZ ;  /* 0x0000000310037210 */ /* 0x001fca0007f1e0ff */
[----:B------:R-:W-:-:S04]  /*4cb0*/  IMAD.X R13, RZ, RZ, R17, P0 ;  /* 0x000000ffff0d7224 */ /* 0x000fc800000e0611 */
[----:B------:R-:W-:-:S04]  /*4cc0*/  IMAD.WIDE.U32 R4, R13, R10, RZ ;  /* 0x0000000a0d047225 */ /* 0x000fc800078e00ff */
[----:B----4-:R-:W-:-:S04]  /*4cd0*/  IMAD.WIDE.U32 R6, P0, R3, R11, R4 ;  /* 0x0000000b03067225 */ /* 0x010fc80007800004 */
[----:B------:R-:W-:-:S04]  /*4ce0*/  IMAD.WIDE.U32 R4, R3, R10, RZ ;  /* 0x0000000a03047225 */ /* 0x000fc800078e00ff */
[----:B------:R-:W-:Y:S01]  /*4cf0*/  IMAD.X R9, RZ, RZ, RZ, P0 ;  /* 0x000000ffff097224 */ /* 0x000fe200000e06ff */
[----:B------:R-:W-:Y:S01]  /*4d00*/  IADD3 RZ, P0, R5, R6, RZ ;  /* 0x0000000605ff7210 */ /* 0x000fe20007f1e0ff */
[----:B------:R-:W-:-:S04]  /*4d10*/  IMAD.MOV.U32 R8, RZ, RZ, R7 ;  /* 0x000000ffff087224 */ /* 0x000fc800078e0007 */
[----:B------:R-:W-:-:S08]  /*4d20*/  IMAD.WIDE.U32.X R8, R13, R11, R8, P0 ;  /* 0x0000000b0d087225 */ /* 0x000fd000000e0408 */
.L_x_137:
[-CC-:B------:R-:W-:Y:S01]  /*4d30*/  SHF.R.U64 R18, R8, R0.reuse, R9.reuse ;  /* 0x0000000008127219 */ /* 0x180fe20000001209 */
[----:B------:R-:W0:Y:S01]  /*4d40*/  LDC.64 R24, c[0x0][0x640] ;  /* 0x00019000ff187b82 */ /* 0x000e220000000a00 */
[----:B------:R-:W-:Y:S01]  /*4d50*/  SHF.R.U32.HI R0, RZ, R0, R9 ;  /* 0x00000000ff007219 */ /* 0x000fe20000011609 */
[----:B------:R-:W-:Y:S01]  /*4d60*/  ULDC UR4, c[0x0][0x150] ;  /* 0x0000540000047ab9 */ /* 0x000fe20000000800 */
[----:B------:R-:W-:Y:S02]  /*4d70*/  IADD3 R3, P0, RZ, -R18, RZ ;  /* 0x80000012ff037210 */ /* 0x000fe40007f1e0ff */
[----:B----4-:R-:W-:-:S03]  /*4d80*/  I2FP.F32.U32 R7, R12 ;  /* 0x0000000c00077245 */ /* 0x010fc60000201000 */
[----:B------:R-:W1:Y:S01]  /*4d90*/  LDC R6, c[0x0][0x618] ;  /* 0x00018600ff067b82 */ /* 0x000e620000000800 */
[----:B------:R-:W-:Y:S02]  /*4da0*/  IMAD.X R5, RZ, RZ, ~R0, P0 ;  /* 0x000000ffff057224 */ /* 0x000fe400000e0e00 */
[----:B------:R-:W-:Y:S01]  /*4db0*/  FMUL R7, R7, UR4 ;  /* 0x0000000407077c20 */ /* 0x000fe20008400000 */
[----:B------:R-:W-:Y:S01]  /*4dc0*/  ULDC UR4, c[0x0][0x154] ;  /* 0x0000550000047ab9 */ /* 0x000fe20000000800 */
[-C--:B------:R-:W-:Y:S02]  /*4dd0*/  IMAD R0, R5, R14.reuse, RZ ;  /* 0x0000000e05007224 */ /* 0x080fe400078e02ff */
[C---:B------:R-:W-:Y:S01]  /*4de0*/  IMAD.WIDE.U32 R4, R3.reuse, R14, R16 ;  /* 0x0000000e03047225 */ /* 0x040fe200078e0010 */
[----:B------:R-:W2:Y:S01]  /*4df0*/  LDC R8, c[0x0][0x608] ;  /* 0x00018200ff087b82 */ /* 0x000ea20000000800 */
[----:B------:R-:W3:Y:S02]  /*4e00*/  F2I.U32.TRUNC.NTZ R7, R7 ;  /* 0x0000000700077305 */ /* 0x000ee4000020f000 */
[----:B------:R-:W-:Y:S01]  /*4e10*/  IMAD R3, R3, R15, R0 ;  /* 0x0000000f03037224 */ /* 0x000fe200078e0200 */
[----:B------:R-:W-:-:S03]  /*4e20*/  I2FP.F32.U32 R0, R19 ;  /* 0x0000001300007245 */ /* 0x000fc60000201000 */
[----:B------:R-:W-:Y:S01]  /*4e30*/  IMAD.IADD R3, R5, 0x1, R3 ;  /* 0x0000000105037824 */ /* 0x000fe200078e0203 */
[----:B------:R-:W4:Y:S01]  /*4e40*/  LDC R11, c[0x0][0x658] ;  /* 0x00019600ff0b7b82 */ /* 0x000f220000000800 */
[----:B0-----:R-:W-:-:S04]  /*4e50*/  ISETP.NE.U32.AND P0, PT, R24, RZ, PT ;  /* 0x000000ff1800720c */ /* 0x001fc80003f05070 */
[----:B------:R-:W-:-:S03]  /*4e60*/  ISETP.NE.AND.EX P0, PT, R25, RZ, PT, P0 ;  /* 0x000000ff1900720c */ /* 0x000fc60003f05300 */
[----:B------:R-:W0:Y:S01]  /*4e70*/  LDC R9, c[0x0][0x144] ;  /* 0x00005100ff097b82 */ /* 0x000e220000000800 */
[-C--:B-1----:R-:W-:Y:S01]  /*4e80*/  SHF.R.U64 R10, R4, R6.reuse, R3 ;  /* 0x00000006040a7219 */ /* 0x082fe20000001203 */
[----:B---3--:R-:W-:Y:S01]  /*4e90*/  IMAD.MOV R7, RZ, RZ, -R7 ;  /* 0x000000ffff077224 */ /* 0x008fe200078e0a07 */
[----:B------:R-:W-:Y:S01]  /*4ea0*/  SHF.R.U32.HI R3, RZ, R6, R3 ;  /* 0x00000006ff037219 */ /* 0x000fe20000011603 */
[----:B------:R-:W-:-:S04]  /*4eb0*/  FMUL R6, R0, UR4 ;  /* 0x0000000400067c20 */ /* 0x000fc80008400000 */
[----:B------:R-:W1:Y:S01]  /*4ec0*/  LDC R20, c[0x0][0x148] ;  /* 0x00005200ff147b82 */ /* 0x000e620000000800 */
[----:B------:R3:W0:Y:S01]  /*4ed0*/  F2I.U32.TRUNC.NTZ R14, R6 ;  /* 0x00000006000e7305 */ /* 0x000622000020f000 */
[-CC-:B--2---:R-:W-:Y:S02]  /*4ee0*/  SHF.R.U64 R13, R10, R8.reuse, R3.reuse ;  /* 0x000000080a0d7219 */ /* 0x184fe40000001203 */
[----:B------:R-:W-:-:S04]  /*4ef0*/  SHF.R.U32.HI R0, RZ, R8, R3 ;  /* 0x00000008ff007219 */ /* 0x000fc80000011603 */
[----:B------:R-:W2:Y:S01]  /*4f00*/  LDC R21, c[0x0][0x648] ;  /* 0x00019200ff157b82 */ /* 0x000ea20000000800 */
[-CC-:B----4-:R-:W-:Y:S02]  /*4f10*/  SHF.R.U64 R15, R13, R11.reuse, R0.reuse ;  /* 0x0000000b0d0f7219 */ /* 0x190fe40000001200 */
[----:B------:R-:W-:-:S03]  /*4f20*/  SHF.R.U32.HI R5, RZ, R11, R0 ;  /* 0x0000000bff057219 */ /* 0x000fc60000011600 */
[----:B------:R-:W-:Y:S02]  /*4f30*/  IMAD.MOV.U32 R4, RZ, RZ, R15 ;  /* 0x000000ffff047224 */ /* 0x000fe400078e000f */
[----:B------:R-:W4:Y:S01]  /*4f40*/  LDC R26, c[0x0][0x638] ;  /* 0x00018e00ff1a7b82 */ /* 0x000f220000000800 */
[----:B0-----:R-:W-:-:S07]  /*4f50*/  IMAD R22, R9, R7, R12 ;  /* 0x0000000709167224 */ /* 0x001fce00078e020c */
[----:B------:R-:W0:Y:S08]  /*4f60*/  LDC R27, c[0x0][0x610] ;  /* 0x00018400ff1b7b82 */ /* 0x000e300000000800 */
[----:B------:R-:W0:Y:S01]  /*4f70*/  LDC R28, c[0x0][0x600] ;  /* 0x00018000ff1c7b82 */ /* 0x000e220000000800 */
[----:B-123--:R-:W-:Y:S05]  /*4f80*/  @!P0 BRA `(.L_x_138) ;  /* 0x0000000000288947 */ /* 0x00efea0003800000 */
[----:B------:R-:W1:Y:S02]  /*4f90*/  LDC R0, c[0x0][0x64c] ;  /* 0x00019300ff007b82 */ /* 0x000e640000000800 */
[----:B-1----:R-:W-:-:S05]  /*4fa0*/  IADD3 R3, P0, R15, R0, RZ ;  /* 0x000000000f037210 */ /* 0x002fca0007f1e0ff */
        /* <DEDUP_REMOVED lines=8> */
.L_x_138:
[----:B------:R-:W-:Y:S01]  /*5030*/  ISETP.NE.AND P0, PT, R2, 0x1, PT ;  /* 0x000000010200780c */ /* 0x000fe20003f05270 */
[----:B------:R-:W-:Y:S01]  /*5040*/  IMAD.MOV R14, RZ, RZ, -R14 ;  /* 0x000000ffff0e7224 */ /* 0x000fe200078e0a0e */
[----:B------:R-:W-:Y:S02]  /*5050*/  SHF.R.U64 R0, R4, R21, R5 ;  /* 0x0000001504007219 */ /* 0x000fe40000001205 */
[----:B------:R-:W-:Y:S02]  /*5060*/  LOP3.LUT R3, R13, R84, RZ, 0xc0, !PT ;  /* 0x000000540d037212 */ /* 0x000fe400078ec0ff */
[----:B------:R-:W-:Y:S01]  /*5070*/  LOP3.LUT R5, R10, R83, RZ, 0xc0, !PT ;  /* 0x000000530a057212 */ /* 0x000fe200078ec0ff */
[----:B------:R-:W-:Y:S02]  /*5080*/  IMAD.MOV R4, RZ, RZ, -R0 ;  /* 0x000000ffff047224 */ /* 0x000fe400078e0a00 */
[----:B------:R-:W-:Y:S02]  /*5090*/  IMAD R3, R80, R0, R3 ;  /* 0x0000000050037224 */ /* 0x000fe400078e0203 */
[----:B----4-:R-:W-:-:S02]  /*50a0*/  IMAD R0, R4, R26, R15 ;  /* 0x0000001a04007224 */ /* 0x010fc400078e020f */
[----:B------:R-:W-:Y:S02]  /*50b0*/  @P0 IMAD R22, R20, R14, R19 ;  /* 0x0000000e14160224 */ /* 0x000fe400078e0213 */
[----:B------:R-:W-:Y:S02]  /*50c0*/  IMAD.MOV.U32 R4, RZ, RZ, 0x1 ;  /* 0x00000001ff047424 */ /* 0x000fe400078e00ff */
[----:B0-----:R-:W-:Y:S02]  /*50d0*/  IMAD R22, R3, R27, R22 ;  /* 0x0000001b03167224 */ /* 0x001fe400078e0216 */
[----:B------:R-:W-:Y:S01]  /*50e0*/  IMAD R3, R0, R28, R5 ;  /* 0x0000001c00037224 */ /* 0x000fe200078e0205 */
[----:B------:R-:W-:-:S04]  /*50f0*/  PRMT R0, R4, 0x7610, R0 ;  /* 0x0000761004007816 */ /* 0x000fc80000000000 */
[----:B------:R-:W-:Y:S02]  /*5100*/  SEL R19, R3, R22, !P0 ;  /* 0x0000001603137207 */ /* 0x000fe40004000000 */
[----:B------:R-:W-:-:S07]  /*5110*/  SEL R22, R22, R3, !P0 ;  /* 0x0000000316167207 */ /* 0x000fce0004000000 */
.L_x_136:
[----:B------:R-:W-:Y:S01]  /*5120*/  LOP3.LUT P0, RZ, R0, 0xff, RZ, 0xc0, !PT ;  /* 0x000000ff00ff7812 */ /* 0x000fe2000780c0ff */
[----:B------:R-:W-:Y:S01]  /*5130*/  UIMAD.WIDE.U32 UR4, UR38, -0x45d1745d, URZ ;  /* 0xba2e8ba3260478a5 */ /* 0x000fe2000f8e003f */
[----:B------:R-:W-:-:S03]  /*5140*/  LOP3.LUT R87, R87, 0x1, RZ, 0x3c, !PT ;  /* 0x0000000157577812 */ /* 0x000fc600078e3cff */
[----:B------:R-:W-:-:S04]  /*5150*/  USHF.R.U32.HI UR4, URZ, 0x3, UR5 ;  /* 0x000000033f047899 */ /* 0x000fc80008011605 */
[----:B------:R-:W-:-:S04]  /*5160*/  UIMAD UR38, UR4, -0xb, UR38 ;  /* 0xfffffff5042678a4 */ /* 0x000fc8000f8e0226 */
[----:B------:R-:W-:Y:S08]  /*5170*/  @P0 BRA `(.L_x_139) ;  /* 0xffffffc400d00947 */ /* 0x000ff0000383ffff */
[----:B------:R-:W-:Y:S05]  /*5180*/  EXIT ;  /* 0x000000000000794d */ /* 0x000fea0003800000 */
.L_x_18:
[----:B------:R-:W-:-:S08]  /*5190*/  ISETP.NE.AND P0, PT, R14, RZ, PT ;  /* 0x000000ff0e00720c */ /* 0x000fd00003f05270 */
[----:B0-----:R-:W0:-:S00]  /*51a0*/  USETMAXREG.DEALLOC.CTAPOOL 0x28 ;  /* 0x00000028000079c8 */ /* 0x001e0000080e0500 */
[----:B------:R-:W-:Y:S05]  /*51b0*/  @P0 EXIT ;  /* 0x000000000000094d */ /* 0x000fea0003800000 */
[----:B0-----:R-:W-:Y:S01]  /*51c0*/  LOP3.LUT P0, RZ, R8, 0xff, RZ, 0xc0, !PT ;  /* 0x000000ff08ff7812 */ /* 0x001fe2000780c0ff */
[----:B------:R-:W-:Y:S02]  /*51d0*/  IMAD.MOV.U32 R3, RZ, RZ, 0x1 ;  /* 0x00000001ff037424 */ /* 0x000fe400078e00ff */
[----:B------:R-:W-:-:S10]  /*51e0*/  IMAD.MOV.U32 R8, RZ, RZ, RZ ;  /* 0x000000ffff087224 */ /* 0x000fd400078e00ff */
[----:B------:R-:W-:Y:S05]  /*51f0*/  @!P0 BRA `(.L_x_140) ;  /* 0x0000000c002c8947 */ /* 0x000fea0003800000 */
[----:B------:R-:W0:Y:S01]  /*5200*/  S2R R10, SR_CgaCtaId ;  /* 0x00000000000a7919 */ /* 0x000e220000008800 */
[----:B------:R-:W-:Y:S01]  /*5210*/  LOP3.LUT P0, RZ, R5, 0x1f, RZ, 0xc0, !PT ;  /* 0x0000001f05ff7812 */ /* 0x000fe2000780c0ff */
[----:B------:R-:W-:Y:S01]  /*5220*/  IMAD.MOV.U32 R5, RZ, RZ, 0x1800 ;  /* 0x00001800ff057424 */ /* 0x000fe200078e00ff */
[----:B------:R-:W-:Y:S01]  /*5230*/  ULDC UR5, c[0x0][0x658] ;  /* 0x0001960000057ab9 */ /* 0x000fe20000000800 */
[----:B------:R-:W-:Y:S01]  /*5240*/  UMOV UR6, 0xffffffff ;  /* 0xffffffff00067882 */ /* 0x000fe20000000000 */
[----:B------:R-:W-:Y:S01]  /*5250*/  BSSY B0, `(.L_x_140) ;  /* 0x00000c5000007945 */ /* 0x000fe20003800000 */
[----:B------:R-:W-:Y:S01]  /*5260*/  USHF.L.U32 UR6, UR6, UR5, URZ ;  /* 0x0000000506067299 */ /* 0x000fe2000800063f */
[C---:B------:R-:W-:Y:S01]  /*5270*/  ISETP.NE.AND P2, PT, R4.reuse, RZ, PT ;  /* 0x000000ff0400720c */ /* 0x040fe20003f45270 */
[----:B------:R-:W-:Y:S01]  /*5280*/  IMAD.MOV.U32 R11, RZ, RZ, 0x1 ;  /* 0x00000001ff0b7424 */ /* 0x000fe200078e00ff */
[----:B------:R-:W-:Y:S01]  /*5290*/  ISETP.NE.OR P0, PT, R4, RZ, !P0 ;  /* 0x000000ff0400720c */ /* 0x000fe20004705670 */
[----:B------:R-:W-:Y:S01]  /*52a0*/  IMAD.MOV.U32 R3, RZ, RZ, 0x1 ;  /* 0x00000001ff037424 */ /* 0x000fe200078e00ff */
[----:B------:R-:W-:Y:S01]  /*52b0*/  LOP3.LUT R9, R23, 0x2, RZ, 0xfc, !PT ;  /* 0x0000000217097812 */ /* 0x000fe200078efcff */
[----:B------:R-:W-:Y:S01]  /*52c0*/  IMAD.MOV.U32 R8, RZ, RZ, RZ ;  /* 0x000000ffff087224 */ /* 0x000fe200078e00ff */
[----:B------:R-:W-:Y:S01]  /*52d0*/  ULDC UR4, c[0x0][0x600] ;  /* 0x0001800000047ab9 */ /* 0x000fe20000000800 */
[----:B------:R-:W-:Y:S01]  /*52e0*/  UMOV UR7, 0x1 ;  /* 0x0000000100077882 */ /* 0x000fe20000000000 */
[----:B------:R-:W-:-:S02]  /*52f0*/  UIADD3 UR19, UR40, 0x1, URZ ;  /* 0x0000000128137890 */ /* 0x000fc4000fffe03f */
[----:B------:R-:W-:Y:S02]  /*5300*/  UIADD3 UR15, UR4, -0x1, URZ ;  /* 0xffffffff040f7890 */ /* 0x000fe4000fffe03f */
[----:B------:R-:W-:Y:S02]  /*5310*/  USHF.L.U32 UR17, UR7, UR5, URZ ;  /* 0x0000000507117299 */ /* 0x000fe4000800063f */
[----:B------:R-:W-:Y:S01]  /*5320*/  ULOP3.LUT UR16, URZ, UR6, URZ, 0x33, !UPT ;  /* 0x000000063f107292 */ /* 0x000fe2000f8e333f */
[----:B------:R-:W-:Y:S01]  /*5330*/  ULDC.64 UR20, c[0x0][0x198] ;  /* 0x0000660000147ab9 */ /* 0x000fe20000000a00 */
[----:B0-----:R-:W-:-:S05]  /*5340*/  LOP3.LUT R10, R10, 0x1, RZ, 0xc0, !PT ;  /* 0x000000010a0a7812 */ /* 0x001fca00078ec0ff */
[----:B------:R-:W-:-:S07]  /*5350*/  IMAD R12, R10, R5, 0x16180 ;  /* 0x000161800a0c7424 */ /* 0x000fce00078e0205 */
.L_x_152:
[----:B------:R-:W-:-:S03]  /*5360*/  UMOV UR4, 0xffffffff ;  /* 0xffffffff00047882 */ /* 0x000fc60000000000 */
[----:B------:R-:W-:Y:S05]  /*5370*/  BRA.DIV UR4, `(.L_x_141) ;  /* 0x0000001204e47947 */ /* 0x000fea000b800000 */
[----:B------:R-:W-:-:S13]  /*5380*/  ELECT P6, URZ, PT ;  /* 0x00000000003f782f */ /* 0x000fda00038c0000 */
.L_x_172:
[----:B------:R-:W0:Y:S01]  /*5390*/  LDC R4, c[0x0][0x28c] ;  /* 0x0000a300ff047b82 */ /* 0x000e220000000800 */
[----:B------:R-:W-:Y:S01]  /*53a0*/  BSSY B1, `(.L_x_142) ;  /* 0x000003a000017945 */ /* 0x000fe20003800000 */
[----:B0-----:R-:W-:-:S13]  /*53b0*/  ISETP.LT.OR P6, PT, R4, 0x1, !P6 ;  /* 0x000000010400780c */ /* 0x001fda00077c1670 */
[----:B------:R-:W-:Y:S05]  /*53c0*/  @P6 BRA `(.L_x_143) ;  /* 0x0000000000dc6947 */ /* 0x000fea0003800000 */
[----:B------:R-:W-:Y:S02]  /*53d0*/  IMAD R19, R19, 0x2, R10 ;  /* 0x0000000213137824 */ /* 0x000fe400078e020a */
[----:B------:R-:W-:Y:S02]  /*53e0*/  IMAD.SHL.U32 R22, R22, 0x40, RZ ;  /* 0x0000004016167824 */ /* 0x000fe400078e00ff */
[----:B------:R-:W-:Y:S02]  /*53f0*/  IMAD.MOV.U32 R15, RZ, RZ, RZ ;  /* 0x000000ffff0f7224 */ /* 0x000fe400078e00ff */
[----:B------:R-:W-:Y:S02]  /*5400*/  IMAD.U32 R20, RZ, RZ, UR19 ;  /* 0x00000013ff147e24 */ /* 0x000fe4000f8e00ff */
[----:B------:R-:W-:Y:S02]  /*5410*/  IMAD.MOV.U32 R4, RZ, RZ, R3 ;  /* 0x000000ffff047224 */ /* 0x000fe400078e0003 */
[----:B------:R-:W-:-:S02]  /*5420*/  IMAD.MOV.U32 R5, RZ, RZ, R8 ;  /* 0x000000ffff057224 */ /* 0x000fc400078e0008 */
[----:B------:R-:W-:-:S07]  /*5430*/  IMAD R19, R19, 0x30, RZ ;  /* 0x0000003013137824 */ /* 0x000fce00078e02ff */
.L_x_147:
[----:B------:R-:W0:Y:S01]  /*5440*/  S2R R7, SR_CgaCtaId ;  /* 0x0000000000077919 */ /* 0x000e220000008800 */
[----:B------:R-:W-:-:S04]  /*5450*/  MOV R6, 0x400 ;  /* 0x0000040000067802 */ /* 0x000fc80000000f00 */
[----:B0-----:R-:W-:Y:S02]  /*5460*/  LEA R14, R7, R6, 0x18 ;  /* 0x00000006070e7211 */ /* 0x001fe400078ec0ff */
[----:B------:R-:W-:Y:S01]  /*5470*/  SHF.L.U32 R6, R4, 0x1f, RZ ;  /* 0x0000001f04067819 */ /* 0x000fe200000006ff */
[----:B------:R-:W0:Y:S02]  /*5480*/  @!P2 LDC R7, c[0x0][0x500] ;  /* 0x00014000ff07ab82 */ /* 0x000e240000000800 */
[----:B------:R-:W-:-:S04]  /*5490*/  IMAD R13, R5, 0x8, R14 ;  /* 0x00000008050d7824 */ /* 0x000fc800078e020e */
[----:B------:R-:W1:Y:S02]  /*54a0*/  SYNCS.PHASECHK.TRANS64.TRYWAIT P1, [R13+URZ+0x58], R6 ;  /* 0x000058060d0075a7 */ /* 0x000e64000802017f */
[----:B-1----:R-:W-:Y:S05]  /*54b0*/  @!P1 BRA `(.L_x_144) ;  /* 0x0000001000b49947 */ /* 0x002fea0003800000 */
.L_x_173:
[----:B-1----:R-:W-:Y:S01]  /*54c0*/  PRMT R6, R9, 0x9910, RZ ;  /* 0x0000991009067816 */ /* 0x002fe200000000ff */
[----:B0-----:R0:W-:Y:S03]  /*54d0*/  @!P2 SYNCS.ARRIVE.TRANS64 RZ, [R13+URZ], R7 ;  /* 0x000000070dffa9a7 */ /* 0x0011e6000800003f */
[----:B------:R-:W-:-:S13]  /*54e0*/  ISETP.NE.AND P1, PT, R6, 0x2, PT ;  /* 0x000000020600780c */ /* 0x000fda0003f25270 */
[----:B0-----:R-:W-:Y:S05]  /*54f0*/  @P1 BRA `(.L_x_145) ;  /* 0x0000000000041947 */ /* 0x001fea0003800000 */
[----:B------:R-:W-:Y:S01]  /*5500*/  BPT.TRAP 0x1 ;  /* 0x000000040000795c */ /* 0x000fe20000300000 */
.L_x_145:
[----:B------:R-:W-:Y:S05]  /*5510*/  @P0 BRA `(.L_x_146) ;  /* 0x0000000000040947 */ /* 0x000fea0003800000 */
[----:B------:R-:W-:Y:S01]  /*5520*/  BPT.TRAP 0x1 ;  /* 0x000000040000795c */ /* 0x000fe20000300000 */
.L_x_146:
[----:B------:R-:W-:Y:S01]  /*5530*/  IMAD R6, R5, 0x2000, R14 ;  /* 0x0000200005067824 */ /* 0x000fe200078e020e */
[----:B------:R-:W-:Y:S01]  /*5540*/  R2UR UR13, R14 ;  /* 0x000000000e0d72ca */ /* 0x000fe200000e0000 */
[----:B------:R-:W-:Y:S01]  /*5550*/  VIADD R20, R20, 0xffffffff ;  /* 0xffffffff14147836 */ /* 0x000fe20000000000 */
[----:B------:R-:W-:Y:S01]  /*5560*/  R2UR UR9, R13 ;  /* 0x000000000d0972ca */ /* 0x000fe200000e0000 */
[----:B------:R-:W-:Y:S01]  /*5570*/  UIADD3 UR4, UP0, UR20, 0xf0, URZ ;  /* 0x000000f014047890 */ /* 0x000fe2000ff1e03f */
[----:B------:R-:W-:Y:S01]  /*5580*/  R2UR UR5, R6 ;  /* 0x00000000060572ca */ /* 0x000fe200000e0000 */
[----:B------:R-:W-:Y:S01]  /*5590*/  IMAD R6, R5, 0x3000, R12 ;  /* 0x0000300005067824 */ /* 0x000fe200078e020c */
[----:B------:R-:W-:Y:S01]  /*55a0*/  R2UR UR11, R22 ;  /* 0x00000000160b72ca */ /* 0x000fe200000e0000 */
[----:B------:R-:W-:Y:S01]  /*55b0*/  UIADD3 UR22, UP1, UR20, 0x1f0, URZ ;  /* 0x000001f014167890 */ /* 0x000fe2000ff3e03f */
[----:B------:R-:W-:Y:S01]  /*55c0*/  R2UR UR10, R15 ;  /* 0x000000000f0a72ca */ /* 0x000fe200000e0000 */
[----:B------:R-:W-:Y:S01]  /*55d0*/  VIADD R5, R5, 0x1 ;  /* 0x0000000105057836 */ /* 0x000fe20000000000 */
[----:B------:R-:W-:Y:S01]  /*55e0*/  R2UR UR8, R6 ;  /* 0x00000000060872ca */ /* 0x000fe200000e0000 */
[----:B------:R-:W-:Y:S01]  /*55f0*/  UIADD3.X UR23, URZ, UR21, URZ, UP1, !UPT ;  /* 0x000000153f177290 */ /* 0x000fe20008ffe43f */
[----:B------:R-:W-:Y:S01]  /*5600*/  R2UR UR12, R18 ;  /* 0x00000000120c72ca */ /* 0x000fe200000e0000 */
[----:B------:R-:W-:Y:S01]  /*5610*/  UMOV UR6, 0x0 ;  /* 0x0000000000067882 */ /* 0x000fe20000000000 */
[----:B------:R-:W-:Y:S01]  /*5620*/  R2UR UR18, R19 ;  /* 0x00000000131272ca */ /* 0x000fe200000e0000 */
[----:B------:R-:W-:Y:S01]  /*5630*/  UMOV UR7, 0x10000000 ;  /* 0x1000000000077882 */ /* 0x000fe20000000000 */
[----:B------:R-:W-:Y:S01]  /*5640*/  ISETP.GT.AND P3, PT, R20, 0x1, PT ;  /* 0x000000011400780c */ /* 0x000fe20003f64270 */
[----:B------:R-:W-:Y:S01]  /*5650*/  UIADD3 UR14, UR5, 0x180, URZ ;  /* 0x00000180050e7890 */ /* 0x000fe2000fffe03f */
[----:B------:R-:W-:Y:S01]  /*5660*/  ISETP.NE.AND P1, PT, R5, 0xb, PT ;  /* 0x0000000b0500780c */ /* 0x000fe20003f25270 */
[----:B------:R-:W-:Y:S01]  /*5670*/  UIADD3.X UR5, URZ, UR21, URZ, UP0, !UPT ;  /* 0x000000153f057290 */ /* 0x000fe200087fe43f */
[----:B------:R-:W-:Y:S01]  /*5680*/  VIADD R15, R15, 0x80 ;  /* 0x000000800f0f7836 */ /* 0x000fe20000000000 */
[----:B------:R-:W-:Y:S01]  /*5690*/  UMOV UR24, 0x30000 ;  /* 0x0003000000187882 */ /* 0x000fe20000000000 */
[----:B------:R-:W-:Y:S01]  /*56a0*/  SEL R7, RZ, 0x1, P1 ;  /* 0x00000001ff077807 */ /* 0x000fe20000800000 */
[----:B------:R-:W-:Y:S01]  /*56b0*/  UIADD3 UR13, UR13, UR8, URZ ;  /* 0x000000080d0d7290 */ /* 0x000fe2000fffe03f */
[----:B------:R-:W-:-:S02]  /*56c0*/  SEL R5, R5, RZ, P1 ;  /* 0x000000ff05057207 */ /* 0x000fc40000800000 */
[----:B------:R-:W-:Y:S01]  /*56d0*/  UMOV UR8, UR14 ;  /* 0x0000000e00087c82 */ /* 0x000fe20008000000 */
[----:B------:R-:W-:Y:S01]  /*56e0*/  LOP3.LUT R4, R4, R7, RZ, 0x3c, !PT ;  /* 0x0000000704047212 */ /* 0x000fe200078e3cff */
[----:B------:R0:W-:Y:S02]  /*56f0*/  UTMALDG.3D [UR8], [UR4], desc[UR6] ;  /* 0x00000608040075b4 */ /* 0x0001e40008011000 */
[----:B0-----:R-:W-:Y:S01]  /*5700*/  UMOV UR11, UR18 ;  /* 0x00000012000b7c82 */ /* 0x001fe20008000000 */
[----:B------:R-:W-:Y:S02]  /*5710*/  UMOV UR8, UR13 ;  /* 0x0000000d00087c82 */ /* 0x000fe40008000000 */
[----:B------:R0:W-:Y:S02]  /*5720*/  UTMALDG.3D.MULTICAST [UR8], [UR22], UR24, desc[UR6] ;  /* 0x00000608160073b4 */ /* 0x0001e40008011818 */
[----:B0-----:R-:W-:Y:S05]  /*5730*/  @P3 BRA `(.L_x_147) ;  /* 0xfffffffc00403947 */ /* 0x001fea000383ffff */
.L_x_143:
[----:B------:R-:W-:Y:S05]  /*5740*/  BSYNC B1 ;  /* 0x0000000000017941 */ /* 0x000fea0003800000 */
.L_x_142:
[----:B------:R-:W2:Y:S01]  /*5750*/  LDL.64 R24, [R1] ;  /* 0x0000000001187983 */ /* 0x000ea20000100a00 */
[----:B------:R-:W-:Y:S01]  /*5760*/  LOP3.LUT P4, RZ, R11, 0xff, RZ, 0xc0, !PT ;  /* 0x000000ff0bff7812 */ /* 0x000fe2000788c0ff */
[----:B------:R-:W-:Y:S01]  /*5770*/  VIADD R7, R8, UR40 ;  /* 0x0000002808077c36 */ /* 0x000fe20008000000 */
[----:B------:R-:W-:Y:S01]  /*5780*/  ULDC.64 UR4, c[0x0][0x650] ;  /* 0x0001940000047ab9 */ /* 0x000fe20000000a00 */
[----:B------:R-:W-:Y:S01]  /*5790*/  IMAD.U32 R8, RZ, RZ, UR40 ;  /* 0x00000028ff087e24 */ /* 0x000fe2000f8e00ff */
[----:B------:R-:W-:Y:S01]  /*57a0*/  UISETP.GE.U32.AND UP0, UPT, UR40, 0xb, UPT ;  /* 0x0000000b2800788c */ /* 0x000fe2000bf06070 */
[----:B------:R-:W-:Y:S01]  /*57b0*/  BSSY B1, `(.L_x_148) ;  /* 0x000006c000017945 */ /* 0x000fe20003800000 */
[----:B------:R-:W-:Y:S01]  /*57c0*/  ISETP.GT.U32.AND P1, PT, R7, 0xa, PT ;  /* 0x0000000a0700780c */ /* 0x000fe20003f24070 */
[----:B------:R-:W-:Y:S01]  /*57d0*/  IMAD.MOV.U32 R22, RZ, RZ, -0x1 ;  /* 0xffffffffff167424 */ /* 0x000fe200078e00ff */
[----:B------:R-:W-:Y:S01]  /*57e0*/  PRMT R11, RZ, 0x7610, R11 ;  /* 0x00007610ff0b7816 */ /* 0x000fe2000000000b */
[----:B------:R-:W-:Y:S01]  /*57f0*/  IMAD.MOV.U32 R19, RZ, RZ, -0x1 ;  /* 0xffffffffff137424 */ /* 0x000fe200078e00ff */
[----:B------:R-:W-:Y:S01]  /*5800*/  ISETP.LT.U32.AND P1, PT, R8, 0xb, P1 ;  /* 0x0000000b0800780c */ /* 0x000fe20000f21070 */
[----:B------:R-:W-:Y:S01]  /*5810*/  IMAD.MOV.U32 R18, RZ, RZ, -0x1 ;  /* 0xffffffffff127424 */ /* 0x000fe200078e00ff */
[----:B------:R-:W-:Y:S01]  /*5820*/  PLOP3.LUT P3, PT, PT, PT, UP0, 0x80, 0x0 ;  /* 0x000000000000781c */ /* 0x000fe20003f6f008 */
[----:B------:R-:W0:Y:S01]  /*5830*/  @P4 S2R R5, SR_CgaCtaId ;  /* 0x0000000000054919 */ /* 0x000e220000008800 */
[----:B------:R-:W-:-:S04]  /*5840*/  @P4 MOV R4, 0x400 ;  /* 0x0000040000044802 */ /* 0x000fc80000000f00 */
[----:B0-----:R-:W-:Y:S01]  /*5850*/  @P4 LEA R6, R5, R4, 0x18 ;  /* 0x0000000405064211 */ /* 0x001fe200078ec0ff */
[----:B------:R-:W-:Y:S01]  /*5860*/  IMAD.WIDE.U32 R4, R7, -0x45d1745d, RZ ;  /* 0xba2e8ba307047825 */ /* 0x000fe200078e00ff */
[----:B------:R-:W-:Y:S02]  /*5870*/  SEL R4, RZ, 0x1, !P1 ;  /* 0x00000001ff047807 */ /* 0x000fe40004800000 */
[----:B------:R0:W-:Y:S02]  /*5880*/  @P4 SYNCS.ARRIVE.TRANS64.A1T0 RZ, [R6+URZ+0xe8], RZ ;  /* 0x0000e8ff06ff49a7 */ /* 0x0001e4000810003f */
[----:B------:R-:W-:Y:S02]  /*5890*/  LOP3.LUT R3, R3, R4, RZ, 0x3c, !PT ;  /* 0x0000000403037212 */ /* 0x000fe400078e3cff */
[----:B------:R-:W-:Y:S02]  /*58a0*/  PRMT R4, RZ, 0x7610, R4 ;  /* 0x00007610ff047816 */ /* 0x000fe40000000004 */
[----:B0-----:R-:W-:-:S04]  /*58b0*/  SHF.R.U32.HI R6, RZ, 0x3, R5 ;  /* 0x00000003ff067819 */ /* 0x001fc80000011605 */
[----:B------:R-:W-:Y:S01]  /*58c0*/  @P3 LOP3.LUT R3, R3, 0x1, R6, 0x78, !PT ;  /* 0x0000000103033812 */ /* 0x000fe200078e7806 */
[----:B------:R-:W-:Y:S01]  /*58d0*/  IMAD R8, R6, -0xb, R7 ;  /* 0xfffffff506087824 */ /* 0x000fe200078e0207 */
[----:B--2---:R-:W-:-:S04]  /*58e0*/  IADD3 R16, P4, R16, R24, RZ ;  /* 0x0000001810107210 */ /* 0x004fc80007f9e0ff */
[----:B------:R-:W-:Y:S01]  /*58f0*/  ISETP.GE.U32.AND P1, PT, R16, UR4, PT ;  /* 0x0000000410007c0c */ /* 0x000fe2000bf26070 */
[----:B------:R-:W-:-:S05]  /*5900*/  IMAD.X R17, R17, 0x1, R0, P4 ;  /* 0x0000000111117824 */ /* 0x000fca00020e0600 */
[----:B------:R-:W-:-:S13]  /*5910*/  ISETP.GE.U32.AND.EX P1, PT, R17, UR5, PT, P1 ;  /* 0x0000000511007c0c */ /* 0x000fda000bf26110 */
[----:B------:R-:W-:Y:S05]  /*5920*/  @P1 BRA `(.L_x_149) ;  /* 0x0000000400501947 */ /* 0x000fea0003800000 */
[----:B------:R-:W0:Y:S01]  /*5930*/  S2R R13, SR_CTAID.X ;  /* 0x00000000000d7919 */ /* 0x000e220000002500 */
[----:B------:R-:W-:Y:S01]  /*5940*/  ULDC.64 UR4, c[0x0][0x628] ;  /* 0x00018a0000047ab9 */ /* 0x000fe20000000a00 */
[----:B------:R-:W-:Y:S01]  /*5950*/  ULDC UR7, c[0x0][0x630] ;  /* 0x00018c0000077ab9 */ /* 0x000fe20000000800 */
[----:B------:R-:W-:Y:S01]  /*5960*/  ISETP.NE.U32.AND P1, PT, RZ, UR4, PT ;  /* 0x00000004ff007c0c */ /* 0x000fe2000bf25070 */
[----:B------:R-:W1:Y:S01]  /*5970*/  S2R R14, SR_CTAID.Y ;  /* 0x00000000000e7919 */ /* 0x000e620000002600 */
[----:B------:R-:W-:Y:S01]  /*5980*/  ULDC UR8, c[0x0][0x150] ;  /* 0x0000540000087ab9 */ /* 0x000fe20000000800 */
[----:B------:R-:W-:Y:S01]  /*5990*/  IMAD.MOV.U32 R4, RZ, RZ, R16 ;  /* 0x000000ffff047224 */ /* 0x000fe200078e0010 */
[----:B------:R-:W-:Y:S01]  /*59a0*/  ISETP.NE.AND.EX P1, PT, RZ, UR5, PT, P1 ;  /* 0x00000005ff007c0c */ /* 0x000fe2000bf25310 */
[----:B------:R-:W-:Y:S01]  /*59b0*/  IMAD.MOV.U32 R5, RZ, RZ, R17 ;  /* 0x000000ffff057224 */ /* 0x000fe200078e0011 */
[----:B0-----:R-:W-:-:S11]  /*59c0*/  I2FP.F32.U32 R19, R13 ;  /* 0x0000000d00137245 */ /* 0x001fd60000201000 */
[----:B------:R-:W-:Y:S05]  /*59d0*/  @!P1 BRA `(.L_x_150) ;  /* 0x0000000000289947 */ /* 0x000fea0003800000 */
[----:B------:R-:W-:Y:S02]  /*59e0*/  ULDC UR6, c[0x0][0x634] ;  /* 0x00018d0000067ab9 */ /* 0x000fe40000000800 */
[----:B------:R-:W-:-:S05]  /*59f0*/  IADD3 R5, P1, R16, UR6, RZ ;  /* 0x0000000610057c10 */ /* 0x000fca000ff3e0ff */
[----:B------:R-:W-:-:S04]  /*5a00*/  IMAD.X R15, RZ, RZ, R17, P1 ;  /* 0x000000ffff0f7224 */ /* 0x000fc800008e0611 */
[----:B------:R-:W-:-:S04]  /*5a10*/  IMAD.WIDE.U32 R6, R15, UR4, RZ ;  /* 0x000000040f067c25 */ /* 0x000fc8000f8e00ff */
[----:B------:R-:W-:-:S04]  /*5a20*/  IMAD.WIDE.U32 R6, P1, R5, UR5, R6 ;  /* 0x0000000505067c25 */ /* 0x000fc8000f820006 */
[----:B------:R-:W-:-:S04]  /*5a30*/  IMAD.WIDE.U32 R4, R5, UR4, RZ ;  /* 0x0000000405047c25 */ /* 0x000fc8000f8e00ff */
[----:B------:R-:W-:Y:S01]  /*5a40*/  IMAD.MOV.U32 R4, RZ, RZ, R7 ;  /* 0x000000ffff047224 */ /* 0x000fe200078e0007 */
[----:B------:R-:W-:Y:S01]  /*5a50*/  IADD3 RZ, P3, R5, R6, RZ ;  /* 0x0000000605ff7210 */ /* 0x000fe20007f7e0ff */
[----:B------:R-:W-:-:S04]  /*5a60*/  IMAD.X R5, RZ, RZ, RZ, P1 ;  /* 0x000000ffff057224 */ /* 0x000fc800008e06ff */
[----:B------:R-:W-:-:S08]  /*5a70*/  IMAD.WIDE.U32.X R4, R15, UR5, R4, P3 ;  /* 0x000000050f047c25 */ /* 0x000fd000098e0404 */
.L_x_150:
[--C-:B------:R-:W-:Y:S01]  /*5a80*/  SHF.R.U64 R18, R4, UR7, R5.reuse ;  /* 0x0000000704127c19 */ /* 0x100fe20008001205 */
[----:B------:R-:W-:Y:S01]  /*5a90*/  FMUL R19, R19, UR8 ;  /* 0x0000000813137c20 */ /* 0x000fe20008400000 */
[----:B------:R-:W-:Y:S01]  /*5aa0*/  SHF.R.U32.HI R4, RZ, UR7, R5 ;  /* 0x00000007ff047c19 */ /* 0x000fe20008011605 */
[----:B------:R-:W0:Y:S01]  /*5ab0*/  LDC R6, c[0x0][0x144] ;  /* 0x00005100ff067b82 */ /* 0x000e220000000800 */
[----:B------:R-:W-:Y:S01]  /*5ac0*/  IADD3 R5, P1, RZ, -R18, RZ ;  /* 0x80000012ff057210 */ /* 0x000fe20007f3e0ff */
[----:B------:R-:W-:Y:S01]  /*5ad0*/  ULDC UR6, c[0x0][0x154] ;  /* 0x0000550000067ab9 */ /* 0x000fe20000000800 */
[----:B-1----:R-:W-:Y:S01]  /*5ae0*/  I2FP.F32.U32 R7, R14 ;  /* 0x0000000e00077245 */ /* 0x002fe20000201000 */
[----:B------:R-:W1:Y:S01]  /*5af0*/  F2I.U32.TRUNC.NTZ R19, R19 ;  /* 0x0000001300137305 */ /* 0x000e62000020f000 */
[----:B------:R-:W-:Y:S01]  /*5b00*/  ULDC.64 UR4, c[0x0][0x620] ;  /* 0x0001880000047ab9 */ /* 0x000fe20000000a00 */
[----:B------:R-:W-:Y:S01]  /*5b10*/  IMAD.X R4, RZ, RZ, ~R4, P1 ;  /* 0x000000ffff047224 */ /* 0x000fe200008e0e04 */
[----:B------:R-:W-:Y:S01]  /*5b20*/  ISETP.NE.AND P4, PT, R2, 0x1, PT ;  /* 0x000000010200780c */ /* 0x000fe20003f85270 */
[----:B------:R-:W-:Y:S01]  /*5b30*/  FMUL R20, R7, UR6 ;  /* 0x0000000607147c20 */ /* 0x000fe20008400000 */
[----:B------:R-:W2:Y:S01]  /*5b40*/  LDC R21, c[0x0][0x148] ;  /* 0x00005200ff157b82 */ /* 0x000ea20000000800 */
[----:B------:R-:W-:Y:S01]  /*5b50*/  IMAD R4, R4, UR4, RZ ;  /* 0x0000000404047c24 */ /* 0x000fe2000f8e02ff */
[----:B------:R-:W-:-:S02]  /*5b60*/  ULDC.64 UR6, c[0x0][0x640] ;  /* 0x0001900000067ab9 */ /* 0x000fc40000000a00 */
[----:B------:R-:W-:Y:S01]  /*5b70*/  ISETP.NE.U32.AND P1, PT, RZ, UR6, PT ;  /* 0x00000006ff007c0c */ /* 0x000fe2000bf25070 */
[----:B------:R-:W3:Y:S01]  /*5b80*/  F2I.U32.TRUNC.NTZ R20, R20 ;  /* 0x0000001400147305 */ /* 0x000ee2000020f000 */
[C---:B------:R-:W-:Y:S02]  /*5b90*/  IMAD R7, R5.reuse, UR5, R4 ;  /* 0x0000000505077c24 */ /* 0x040fe4000f8e0204 */
[----:B------:R-:W-:Y:S01]  /*5ba0*/  IMAD.WIDE.U32 R4, R5, UR4, R16 ;  /* 0x0000000405047c25 */ /* 0x000fe2000f8e0010 */
[----:B------:R-:W-:Y:S01]  /*5bb0*/  ULDC UR4, c[0x0][0x618] ;  /* 0x0001860000047ab9 */ /* 0x000fe20000000800 */
[----:B------:R-:W-:Y:S02]  /*5bc0*/  ISETP.NE.AND.EX P1, PT, RZ, UR7, PT, P1 ;  /* 0x00000007ff007c0c */ /* 0x000fe4000bf25310 */
[----:B------:R-:W-:Y:S02]  /*5bd0*/  IMAD.IADD R5, R5, 0x1, R7 ;  /* 0x0000000105057824 */ /* 0x000fe400078e0207 */
[----:B-1----:R-:W-:-:S03]  /*5be0*/  IMAD.MOV R19, RZ, RZ, -R19 ;  /* 0x000000ffff137224 */ /* 0x002fc600078e0a13 */
[----:B------:R-:W-:Y:S01]  /*5bf0*/  SHF.R.U64 R15, R4, UR4, R5 ;  /* 0x00000004040f7c19 */ /* 0x000fe20008001205 */
[----:B0-----:R-:W-:Y:S01]  /*5c00*/  IMAD R13, R6, R19, R13 ;  /* 0x00000013060d7224 */ /* 0x001fe200078e020d */
[----:B------:R-:W-:Y:S01]  /*5c10*/  SHF.R.U32.HI R4, RZ, UR4, R5 ;  /* 0x00000004ff047c19 */ /* 0x000fe20008011605 */
[----:B------:R-:W-:Y:S01]  /*5c20*/  ULDC UR4, c[0x0][0x608] ;  /* 0x0001820000047ab9 */ /* 0x000fe20000000800 */
[----:B---3--:R-:W-:Y:S02]  /*5c30*/  IMAD.MOV R6, RZ, RZ, -R20 ;  /* 0x000000ffff067224 */ /* 0x008fe400078e0a14 */
[--C-:B------:R-:W-:Y:S02]  /*5c40*/  SHF.R.U64 R20, R15, UR4, R4.reuse ;  /* 0x000000040f147c19 */ /* 0x100fe40008001204 */
[----:B------:R-:W-:Y:S01]  /*5c50*/  SHF.R.U32.HI R5, RZ, UR4, R4 ;  /* 0x00000004ff057c19 */ /* 0x000fe20008011604 */
[----:B------:R-:W-:Y:S01]  /*5c60*/  ULDC UR4, c[0x0][0x658] ;  /* 0x0001960000047ab9 */ /* 0x000fe20000000800 */
[----:B--2---:R-:W-:-:S02]  /*5c70*/  @P4 IMAD R13, R21, R6, R14 ;  /* 0x00000006150d4224 */ /* 0x004fc400078e020e */
[--C-:B------:R-:W-:Y:S02]  /*5c80*/  SHF.R.U64 R14, R20, UR4, R5.reuse ;  /* 0x00000004140e7c19 */ /* 0x100fe40008001205 */
[----:B------:R-:W-:-:S03]  /*5c90*/  SHF.R.U32.HI R19, RZ, UR4, R5 ;  /* 0x00000004ff137c19 */ /* 0x000fc60008011605 */
[----:B------:R-:W-:Y:S02]  /*5ca0*/  IMAD.MOV.U32 R6, RZ, RZ, R14 ;  /* 0x000000ffff067224 */ /* 0x000fe400078e000e */
[----:B------:R-:W-:Y:S01]  /*5cb0*/  IMAD.MOV.U32 R5, RZ, RZ, R19 ;  /* 0x000000ffff057224 */ /* 0x000fe200078e0013 */
[----:B------:R-:W-:Y:S06]  /*5cc0*/  @!P1 BRA `(.L_x_151) ;  /* 0x00000000002c9947 */ /* 0x000fec0003800000 */
        /* <DEDUP_REMOVED lines=9> */
[----:B------:R-:W-:-:S04]  /*5d60*/  IMAD.WIDE.U32.X R4, R19, UR7, R4, P3 ;  /* 0x0000000713047c25 */ /* 0x000fc800098e0404 */
[----:B------:R-:W-:-:S07]  /*5d70*/  IMAD.MOV.U32 R6, RZ, RZ, R4 ;  /* 0x000000ffff067224 */ /* 0x000fce00078e0004 */
.L_x_151:
[----:B------:R-:W-:Y:S01]  /*5d80*/  ULDC UR4, c[0x0][0x648] ;  /* 0x0001920000047ab9 */ /* 0x000fe20000000800 */
[----:B------:R-:W-:Y:S01]  /*5d90*/  LOP3.LUT R4, R20, UR16, RZ, 0xc0, !PT ;  /* 0x0000001014047c12 */ /* 0x000fe2000f8ec0ff */
[----:B------:R-:W-:Y:S01]  /*5da0*/  ULDC UR5, c[0x0][0x610] ;  /* 0x0001840000057ab9 */ /* 0x000fe20000000800 */
[----:B------:R-:W-:Y:S01]  /*5db0*/  SHF.R.U64 R5, R6, UR4, R5 ;  /* 0x0000000406057c19 */ /* 0x000fe20008001205 */
[----:B------:R-:W-:Y:S01]  /*5dc0*/  ULDC UR4, c[0x0][0x638] ;  /* 0x00018e0000047ab9 */ /* 0x000fe20000000800 */
[----:B------:R-:W-:-:S03]  /*5dd0*/  LOP3.LUT R15, R15, UR15, RZ, 0xc0, !PT ;  /* 0x0000000f0f0f7c12 */ /* 0x000fc6000f8ec0ff */
[----:B------:R-:W-:Y:S02]  /*5de0*/  IMAD.MOV R7, RZ, RZ, -R5 ;  /* 0x000000ffff077224 */ /* 0x000fe400078e0a05 */
[----:B------:R-:W-:Y:S02]  /*5df0*/  IMAD R4, R5, UR17, R4 ;  /* 0x0000001105047c24 */ /* 0x000fe4000f8e0204 */
[----:B------:R-:W-:Y:S01]  /*5e00*/  IMAD R14, R7, UR4, R14 ;  /* 0x00000004070e7c24 */ /* 0x000fe2000f8e020e */
[----:B------:R-:W-:Y:S01]  /*5e10*/  ULDC UR4, c[0x0][0x600] ;  /* 0x0001800000047ab9 */ /* 0x000fe20000000800 */
[----:B------:R-:W-:Y:S02]  /*5e20*/  IMAD R13, R4, UR5, R13 ;  /* 0x00000005040d7c24 */ /* 0x000fe4000f8e020d */
[----:B------:R-:W-:Y:S02]  /*5e30*/  IMAD R14, R14, UR4, R15 ;  /* 0x000000040e0e7c24 */ /* 0x000fe4000f8e020f */
[----:B------:R-:W-:-:S03]  /*5e40*/  IMAD.MOV.U32 R4, RZ, RZ, 0x1 ;  /* 0x00000001ff047424 */ /* 0x000fc600078e00ff */
[----:B------:R-:W-:Y:S02]  /*5e50*/  SEL R19, R14, R13, !P4 ;  /* 0x0000000d0e137207 */ /* 0x000fe40006000000 */
[----:B------:R-:W-:-:S07]  /*5e60*/  SEL R22, R13, R14, !P4 ;  /* 0x0000000e0d167207 */ /* 0x000fce0006000000 */
.L_x_149:
[----:B------:R-:W-:Y:S05]  /*5e70*/  BSYNC B1 ;  /* 0x0000000000017941 */ /* 0x000fea0003800000 */
.L_x_148:
[----:B------:R-:W-:-:S13]  /*5e80*/  LOP3.LUT P1, RZ, R4, 0xff, RZ, 0xc0, !PT ;  /* 0x000000ff04ff7812 */ /* 0x000fda000782c0ff */
[----:B------:R-:W-:Y:S05]  /*5e90*/  @P1 BRA `(.L_x_152) ;  /* 0xfffffff400301947 */ /* 0x000fea000383ffff */
[----:B------:R-:W-:Y:S05]  /*5ea0*/  BSYNC B0 ;  /* 0x0000000000007941 */ /* 0x000fea0003800000 */
.L_x_140:
[----:B------:R-:W-:-:S03]  /*5eb0*/  UMOV UR4, 0xffffffff ;  /* 0xffffffff00047882 */ /* 0x000fc60000000000 */
[----:B------:R-:W-:Y:S05]  /*5ec0*/  BRA.DIV UR4, `(.L_x_153) ;  /* 0x0000000a04447947 */ /* 0x000fea000b800000 */
[----:B------:R-:W-:-:S13]  /*5ed0*/  ELECT P6, URZ, PT ;  /* 0x00000000003f782f */ /* 0x000fda00038c0000 */
.L_x_176:
[----:B------:R-:W-:Y:S04]  /*5ee0*/  BSSY B0, `(.L_x_154) ;  /* 0x000006a000007945 */ /* 0x000fe80003800000 */
[----:B------:R-:W-:Y:S05]  /*5ef0*/  @!P6 BRA `(.L_x_155) ;  /* 0x0000000400a0e947 */ /* 0x000fea0003800000 */
[----:B------:R-:W-:-:S04]  /*5f00*/  LOP3.LUT R23, R23, 0x2, RZ, 0xfc, !PT ;  /* 0x0000000217177812 */ /* 0x000fc800078efcff */
[----:B------:R-:W-:-:S13]  /*5f10*/  ISETP.NE.AND P0, PT, R23, 0x3, PT ;  /* 0x000000031700780c */ /* 0x000fda0003f05270 */
[----:B------:R-:W-:Y:S05]  /*5f20*/  @!P0 BRA `(.L_x_156) ;  /* 0x0000000000048947 */ /* 0x000fea0003800000 */
[----:B------:R-:W-:Y:S01]  /*5f30*/  BPT.TRAP 0x1 ;  /* 0x000000040000795c */ /* 0x000fe20000300000 */
.L_x_156:
[----:B------:R-:W0:Y:S01]  /*5f40*/  S2R R5, SR_CgaCtaId ;  /* 0x0000000000057919 */ /* 0x000e220000008800 */
[----:B------:R-:W-:Y:S02]  /*5f50*/  MOV R0, 0x400 ;  /* 0x0000040000007802 */ /* 0x000fe40000000f00 */
[----:B------:R-:W-:Y:S02]  /*5f60*/  SHF.L.U32 R2, R3, 0x1f, RZ ;  /* 0x0000001f03027819 */ /* 0x000fe400000006ff */
[----:B0-----:R-:W-:-:S05]  /*5f70*/  LEA R5, R5, R0, 0x18 ;  /* 0x0000000005057211 */ /* 0x001fca00078ec0ff */
[----:B------:R-:W-:-:S04]  /*5f80*/  VIADD R5, R5, 0x58 ;  /* 0x0000005805057836 */ /* 0x000fc80000000000 */
[C---:B------:R-:W-:Y:S02]  /*5f90*/  IMAD R7, R8.reuse, 0x8, R5 ;  /* 0x0000000808077824 */ /* 0x040fe400078e0205 */
[----:B------:R-:W-:Y:S02]  /*5fa0*/  VIADD R8, R8, 0x1 ;  /* 0x0000000108087836 */ /* 0x000fe40000000000 */
[----:B------:R-:W0:Y:S03]  /*5fb0*/  SYNCS.PHASECHK.TRANS64.TRYWAIT P0, [R7+URZ], R2 ;  /* 0x00000002070075a7 */ /* 0x000e26000800017f */
[----:B------:R-:W-:-:S04]  /*5fc0*/  ISETP.NE.AND P1, PT, R8, 0xb, PT ;  /* 0x0000000b0800780c */ /* 0x000fc80003f25270 */
[----:B------:R-:W-:Y:S02]  /*5fd0*/  SEL R0, RZ, 0x1, P1 ;  /* 0x00000001ff007807 */ /* 0x000fe40000800000 */
[----:B------:R-:W-:Y:S02]  /*5fe0*/  SEL R8, R8, RZ, P1 ;  /* 0x000000ff08087207 */ /* 0x000fe40000800000 */
[----:B------:R-:W-:-:S03]  /*5ff0*/  LOP3.LUT R9, R3, R0, RZ, 0x3c, !PT ;  /* 0x0000000003097212 */ /* 0x000fc600078e3cff */
[----:B------:R-:W-:Y:S01]  /*6000*/  IMAD R6, R8, 0x8, R5 ;  /* 0x0000000808067824 */ /* 0x000fe200078e0205 */
[----:B------:R-:W-:Y:S01]  /*6010*/  SHF.L.U32 R3, R9, 0x1f, RZ ;  /* 0x0000001f09037819 */ /* 0x000fe200000006ff */
[----:B0-----:R-:W-:Y:S06]  /*6020*/  @!P0 BRA `(.L_x_157) ;  /* 0x00000008000c8947 */ /* 0x001fec0003800000 */
.L_x_177:
[----:B------:R-:W1:Y:S01]  /*6030*/  SYNCS.PHASECHK.TRANS64.TRYWAIT P0, [R6+URZ], R3 ;  /* 0x00000003060075a7 */ /* 0x000e62000800017f */
[----:B------:R-:W-:-:S05]  /*6040*/  VIADD R0, R8, 0x1 ;  /* 0x0000000108007836 */ /* 0x000fca0000000000 */
[----:B------:R-:W-:-:S04]  /*6050*/  ISETP.NE.AND P1, PT, R0, 0xb, PT ;  /* 0x0000000b0000780c */ /* 0x000fc80003f25270 */
[----:B0-----:R-:W-:Y:S02]  /*6060*/  SEL R2, RZ, 0x1, P1 ;  /* 0x00000001ff027807 */ /* 0x001fe40000800000 */
[----:B------:R-:W-:Y:S02]  /*6070*/  SEL R0, R0, RZ, P1 ;  /* 0x000000ff00007207 */ /* 0x000fe40000800000 */
[----:B------:R-:W-:-:S03]  /*6080*/  LOP3.LUT R9, R9, R2, RZ, 0x3c, !PT ;  /* 0x0000000209097212 */ /* 0x000fc600078e3cff */
[----:B------:R-:W-:Y:S01]  /*6090*/  IMAD R7, R0, 0x8, R5 ;  /* 0x0000000800077824 */ /* 0x000fe200078e0205 */
[----:B------:R-:W-:Y:S01]  /*60a0*/  SHF.L.U32 R4, R9, 0x1f, RZ ;  /* 0x0000001f09047819 */ /* 0x000fe200000006ff */
[----:B-1----:R-:W-:Y:S06]  /*60b0*/  @!P0 BRA `(.L_x_158) ;  /* 0x0000000400fc8947 */ /* 0x002fec0003800000 */
.L_x_178:
[----:B------:R-:W1:Y:S01]  /*60c0*/  SYNCS.PHASECHK.TRANS64.TRYWAIT P0, [R7+URZ], R4 ;  /* 0x00000004070075a7 */ /* 0x000e62000800017f */
[----:B------:R-:W-:-:S05]  /*60d0*/  VIADD R0, R0, 0x1 ;  /* 0x0000000100007836 */ /* 0x000fca0000000000 */
[----:B------:R-:W-:-:S04]  /*60e0*/  ISETP.NE.AND P1, PT, R0, 0xb, PT ;  /* 0x0000000b0000780c */ /* 0x000fc80003f25270 */
[----:B------:R-:W-:Y:S02]  /*60f0*/  SEL R2, RZ, 0x1, P1 ;  /* 0x00000001ff027807 */ /* 0x000fe40000800000 */
[----:B------:R-:W-:Y:S02]  /*6100*/  SEL R0, R0, RZ, P1 ;  /* 0x000000ff00007207 */ /* 0x000fe40000800000 */
[----:B------:R-:W-:-:S03]  /*6110*/  LOP3.LUT R9, R9, R2, RZ, 0x3c, !PT ;  /* 0x0000000209097212 */ /* 0x000fc600078e3cff */
[----:B0-----:R-:W-:Y:S01]  /*6120*/  IMAD R6, R0, 0x8, R5 ;  /* 0x0000000800067824 */ /* 0x001fe200078e0205 */
[----:B------:R-:W-:Y:S01]  /*6130*/  SHF.L.U32 R3, R9, 0x1f, RZ ;  /* 0x0000001f09037819 */ /* 0x000fe200000006ff */
[----:B-1----:R-:W-:Y:S06]  /*6140*/  @!P0 BRA `(.L_x_159) ;  /* 0x0000000400ec8947 */ /* 0x002fec0003800000 */
.L_x_179:
        /* <DEDUP_REMOVED lines=9> */
.L_x_180:
        /* <DEDUP_REMOVED lines=9> */
.L_x_181:
        /* <DEDUP_REMOVED lines=9> */
.L_x_182:
        /* <DEDUP_REMOVED lines=9> */
.L_x_183:
        /* <DEDUP_REMOVED lines=9> */
.L_x_184:
        /* <DEDUP_REMOVED lines=9> */
.L_x_185:
[----:B------:R-:W1:Y:S01]  /*64b0*/  SYNCS.PHASECHK.TRANS64.TRYWAIT P0, [R6+URZ], R3 ;  /* 0x00000003060075a7 */ /* 0x000e62000800017f */
[----:B------:R-:W-:-:S05]  /*64c0*/  VIADD R0, R0, 0x1 ;  /* 0x0000000100007836 */ /* 0x000fca0000000000 */
[----:B------:R-:W-:-:S04]  /*64d0*/  ISETP.NE.AND P1, PT, R0, 0xb, PT ;  /* 0x0000000b0000780c */ /* 0x000fc80003f25270 */
[----:B------:R-:W-:Y:S02]  /*64e0*/  SEL R2, RZ, 0x1, P1 ;  /* 0x00000001ff027807 */ /* 0x000fe40000800000 */
[----:B------:R-:W-:Y:S02]  /*64f0*/  SEL R0, R0, RZ, P1 ;  /* 0x000000ff00007207 */ /* 0x000fe40000800000 */
[----:B------:R-:W-:Y:S01]  /*6500*/  LOP3.LUT R2, R9, R2, RZ, 0x3c, !PT ;  /* 0x0000000209027212 */ /* 0x000fe200078e3cff */
[----:B-1----:R-:W-:Y:S06]  /*6510*/  @!P0 BRA `(.L_x_166) ;  /* 0x0000000400848947 */ /* 0x002fec0003800000 */
.L_x_186:
[----:B------:R-:W-:Y:S01]  /*6520*/  IMAD R5, R0, 0x8, R5 ;  /* 0x0000000800057824 */ /* 0x000fe200078e0205 */
[----:B------:R-:W-:-:S07]  /*6530*/  SHF.L.U32 R0, R2, 0x1f, RZ ;  /* 0x0000001f02007819 */ /* 0x000fce00000006ff */
.L_x_167:
[----:B--2---:R2:W3:Y:S02]  /*6540*/  SYNCS.PHASECHK.TRANS64.TRYWAIT P0, [R5+URZ], R0 ;  /* 0x00000000050075a7 */ /* 0x0044e4000800017f */
[----:B---3--:R-:W-:Y:S05]  /*6550*/  @!P0 NANOSLEEP.SYNCS 0x989680 ;  /* 0x009896800000895d */ /* 0x008fea0003900000 */
[----:B------:R-:W3:Y:S02]  /*6560*/  @!P0 SYNCS.PHASECHK.TRANS64 P0, [R5+URZ], R0 ;  /* 0x00000000050085a7 */ /* 0x000ee4000800007f */
[----:B---3--:R-:W-:Y:S05]  /*6570*/  @!P0 BRA `(.L_x_167) ;  /* 0xfffffffc00f08947 */ /* 0x008fea000383ffff */
.L_x_155:
[----:B------:R-:W-:Y:S05]  /*6580*/  BSYNC B0 ;  /* 0x0000000000007941 */ /* 0x000fea0003800000 */
.L_x_154:
[----:B------:R-:W-:Y:S05]  /*6590*/  EXIT ;  /* 0x000000000000794d */ /* 0x000fea0003800000 */
.L_x_20:
[----:B0-----:R-:W-:-:S04]  /*65a0*/  IMAD.U32 R3, RZ, RZ, UR43 ;  /* 0x0000002bff037e24 */ /* 0x001fc8000f8e00ff */
[----:B------:R0:W1:Y:S03]  /*65b0*/  SYNCS.PHASECHK.TRANS64.TRYWAIT P0, [R3+URZ+-0x8], R0 ;  /* 0xfffff800030075a7 */ /* 0x000066000800017f */
[----:B-1----:R-:W-:Y:S05]  /*65c0*/  @!P0 NANOSLEEP.SYNCS 0x989680 ;  /* 0x009896800000895d */ /* 0x002fea0003900000 */
[----:B------:R-:W1:Y:S02]  /*65d0*/  @!P0 SYNCS.PHASECHK.TRANS64 P0, [R3+URZ+-0x8], R0 ;  /* 0xfffff800030085a7 */ /* 0x000e64000800007f */
[----:B-1----:R-:W-:Y:S05]  /*65e0*/  @!P0 BRA `(.L_x_20) ;  /* 0xfffffffc00ec8947 */ /* 0x002fea000383ffff */
[----:B------:R-:W-:Y:S05]  /*65f0*/  BRA `(.L_x_168) ;  /* 0xffffffb000bc7947 */ /* 0x000fea000383ffff */
.L_x_25:
[----:B-1----:R1:W2:Y:S02]  /*6600*/  SYNCS.PHASECHK.TRANS64.TRYWAIT P1, [R3+URZ], R0 ;  /* 0x00000000030075a7 */ /* 0x0022a4000802017f */
[----:B--2---:R-:W-:Y:S05]  /*6610*/  @!P1 NANOSLEEP.SYNCS 0x989680 ;  /* 0x009896800000995d */ /* 0x004fea0003900000 */
[----:B------:R-:W2:Y:S02]  /*6620*/  @!P1 SYNCS.PHASECHK.TRANS64 P1, [R3+URZ], R0 ;  /* 0x00000000030095a7 */ /* 0x000ea4000802007f */
[----:B--2---:R-:W-:Y:S05]  /*6630*/  @!P1 BRA `(.L_x_25) ;  /* 0xfffffffc00f09947 */ /* 0x004fea000383ffff */
[----:B------:R-:W-:Y:S05]  /*6640*/  BRA `(.L_x_24) ;  /* 0xffffffb4002c7947 */ /* 0x000fea000383ffff */
.L_x_30:
[----:B-1----:R-:W-:-:S04]  /*6650*/  IMAD.U32 R5, RZ, RZ, UR4 ;  /* 0x00000004ff057e24 */ /* 0x002fc8000f8e00ff */
[----:B------:R1:W2:Y:S03]  /*6660*/  SYNCS.PHASECHK.TRANS64.TRYWAIT P1, [R5+URZ], R4 ;  /* 0x00000004050075a7 */ /* 0x0002a6000802017f */
[----:B--2---:R-:W-:Y:S05]  /*6670*/  @!P1 NANOSLEEP.SYNCS 0x989680 ;  /* 0x009896800000995d */ /* 0x004fea0003900000 */
[----:B------:R-:W2:Y:S02]  /*6680*/  @!P1 SYNCS.PHASECHK.TRANS64 P1, [R5+URZ], R4 ;  /* 0x00000004050095a7 */ /* 0x000ea4000802007f */
[----:B--2---:R-:W-:Y:S05]  /*6690*/  @!P1 BRA `(.L_x_30) ;  /* 0xfffffffc00ec9947 */ /* 0x004fea000383ffff */
[----:B------:R-:W-:Y:S05]  /*66a0*/  BRA `(.L_x_29) ;  /* 0xffffffb400e47947 */ /* 0x000fea000383ffff */
.L_x_36:
[----:B0-----:R-:W-:-:S04]  /*66b0*/  IMAD.U32 R4, RZ, RZ, UR43 ;  /* 0x0000002bff047e24 */ /* 0x001fc8000f8e00ff */
[----:B------:R0:W1:Y:S03]  /*66c0*/  SYNCS.PHASECHK.TRANS64.TRYWAIT P0, [R4+URZ+0x8], R3 ;  /* 0x00000803040075a7 */ /* 0x000066000800017f */
[----:B-1----:R-:W-:Y:S05]  /*66d0*/  @!P0 NANOSLEEP.SYNCS 0x989680 ;  /* 0x009896800000895d */ /* 0x002fea0003900000 */
[----:B------:R-:W1:Y:S02]  /*66e0*/  @!P0 SYNCS.PHASECHK.TRANS64 P0, [R4+URZ+0x8], R3 ;  /* 0x00000803040085a7 */ /* 0x000e64000800007f */
[----:B-1----:R-:W-:Y:S05]  /*66f0*/  @!P0 BRA `(.L_x_36) ;  /* 0xfffffffc00ec8947 */ /* 0x002fea000383ffff */
[----:B------:R-:W-:Y:S05]  /*6700*/  BRA `(.L_x_169) ;  /* 0xffffffbc00247947 */ /* 0x000fea000383ffff */
.L_x_141:
[----:B------:R-:W-:Y:S01]  /*6710*/  BSSY B1, `(.L_x_170) ;  /* 0x0000006000017945 */ /* 0x000fe20003800000 */
[----:B------:R-:W-:-:S07]  /*6720*/  IMAD.MOV.U32 R15, RZ, RZ, -0x1 ;  /* 0xffffffffff0f7424 */ /* 0x000fce00078e00ff */
[----:B-----5:R-:W-:Y:S05]  /*6730*/  WARPSYNC.COLLECTIVE R15, `(.L_x_171) ;  /* 0x000000000f0c7348 */ /* 0x020fea0003c00000 */
[----:B------:R-:W-:Y:S02]  /*6740*/  ELECT P6, UR62, PT ;  /* 0x00000000003e782f */ /* 0x000fe400038c0000 */
[----:B------:R-:W-:Y:S01]  /*6750*/  MOV R14, UR62 ;  /* 0x0000003e000e7c02 */ /* 0x000fe20008000f00 */
[----:B-----5:R-:W-:Y:S10]  /*6760*/  ENDCOLLECTIVE ;  /* 0x000000000000791b */ /* 0x020ff40003800000 */
.L_x_171:
[----:B------:R-:W-:Y:S05]  /*6770*/  BSYNC B1 ;  /* 0x0000000000017941 */ /* 0x000fea0003800000 */
.L_x_170:
[----:B------:R-:W-:Y:S05]  /*6780*/  BRA `(.L_x_172) ;  /* 0xffffffec00007947 */ /* 0x000fea000383ffff */
.L_x_144:
[----:B-1----:R1:W2:Y:S02]  /*6790*/  SYNCS.PHASECHK.TRANS64.TRYWAIT P1, [R13+URZ+0x58], R6 ;  /* 0x000058060d0075a7 */ /* 0x0022a4000802017f */
[----:B--2---:R-:W-:Y:S05]  /*67a0*/  @!P1 NANOSLEEP.SYNCS 0x989680 ;  /* 0x009896800000995d */ /* 0x004fea0003900000 */
[----:B------:R-:W2:Y:S02]  /*67b0*/  @!P1 SYNCS.PHASECHK.TRANS64 P1, [R13+URZ+0x58], R6 ;  /* 0x000058060d0095a7 */ /* 0x000ea4000802007f */
[----:B--2---:R-:W-:Y:S05]  /*67c0*/  @!P1 BRA `(.L_x_144) ;  /* 0xfffffffc00f09947 */ /* 0x004fea000383ffff */
[----:B------:R-:W-:Y:S05]  /*67d0*/  BRA `(.L_x_173) ;  /* 0xffffffec00387947 */ /* 0x000fea000383ffff */
.L_x_153:
[----:B------:R-:W-:Y:S01]  /*67e0*/  BSSY B0, `(.L_x_174) ;  /* 0x0000006000007945 */ /* 0x000fe20003800000 */
[----:B------:R-:W-:-:S07]  /*67f0*/  IMAD.MOV.U32 R15, RZ, RZ, -0x1 ;  /* 0xffffffffff0f7424 */ /* 0x000fce00078e00ff */
[----:B-----5:R-:W-:Y:S05]  /*6800*/  WARPSYNC.COLLECTIVE R15, `(.L_x_175) ;  /* 0x000000000f0c7348 */ /* 0x020fea0003c00000 */
[----:B------:R-:W-:Y:S02]  /*6810*/  ELECT P6, UR62, PT ;  /* 0x00000000003e782f */ /* 0x000fe400038c0000 */
[----:B------:R-:W-:Y:S01]  /*6820*/  MOV R14, UR62 ;  /* 0x0000003e000e7c02 */ /* 0x000fe20008000f00 */
[----:B-----5:R-:W-:Y:S10]  /*6830*/  ENDCOLLECTIVE ;  /* 0x000000000000791b */ /* 0x020ff40003800000 */
.L_x_175:
[----:B------:R-:W-:Y:S05]  /*6840*/  BSYNC B0 ;  /* 0x0000000000007941 */ /* 0x000fea0003800000 */
.L_x_174:
[----:B------:R-:W-:Y:S05]  /*6850*/  BRA `(.L_x_176) ;  /* 0xfffffff400a07947 */ /* 0x000fea000383ffff */
.L_x_157:
[----:B0-----:R0:W1:Y:S02]  /*6860*/  SYNCS.PHASECHK.TRANS64.TRYWAIT P0, [R7+URZ], R2 ;  /* 0x00000002070075a7 */ /* 0x001064000800017f */
[----:B-1----:R-:W-:Y:S05]  /*6870*/  @!P0 NANOSLEEP.SYNCS 0x989680 ;  /* 0x009896800000895d */ /* 0x002fea0003900000 */
[----:B------:R-:W1:Y:S02]  /*6880*/  @!P0 SYNCS.PHASECHK.TRANS64 P0, [R7+URZ], R2 ;  /* 0x00000002070085a7 */ /* 0x000e64000800007f */
[----:B-1----:R-:W-:Y:S05]  /*6890*/  @!P0 BRA `(.L_x_157) ;  /* 0xfffffffc00f08947 */ /* 0x002fea000383ffff */
[----:B------:R-:W-:Y:S05]  /*68a0*/  BRA `(.L_x_177) ;  /* 0xfffffff400e07947 */ /* 0x000fea000383ffff */
.L_x_158:
[----:B0-----:R0:W1:Y:S02]  /*68b0*/  SYNCS.PHASECHK.TRANS64.TRYWAIT P0, [R6+URZ], R3 ;  /* 0x00000003060075a7 */ /* 0x001064000800017f */
[----:B-1----:R-:W-:Y:S05]  /*68c0*/  @!P0 NANOSLEEP.SYNCS 0x989680 ;  /* 0x009896800000895d */ /* 0x002fea0003900000 */
[----:B------:R-:W1:Y:S02]  /*68d0*/  @!P0 SYNCS.PHASECHK.TRANS64 P0, [R6+URZ], R3 ;  /* 0x00000003060085a7 */ /* 0x000e64000800007f */
[----:B-1----:R-:W-:Y:S05]  /*68e0*/  @!P0 BRA `(.L_x_158) ;  /* 0xfffffffc00f08947 */ /* 0x002fea000383ffff */
[----:B------:R-:W-:Y:S05]  /*68f0*/  BRA `(.L_x_178) ;  /* 0xfffffff400f07947 */ /* 0x000fea000383ffff */
.L_x_159:
[----:B0-----:R0:W1:Y:S02]  /*6900*/  SYNCS.PHASECHK.TRANS64.TRYWAIT P0, [R7+URZ], R4 ;  /* 0x00000004070075a7 */ /* 0x001064000800017f */
[----:B-1----:R-:W-:Y:S05]  /*6910*/  @!P0 NANOSLEEP.SYNCS 0x989680 ;  /* 0x009896800000895d */ /* 0x002fea0003900000 */
[----:B------:R-:W1:Y:S02]  /*6920*/  @!P0 SYNCS.PHASECHK.TRANS64 P0, [R7+URZ], R4 ;  /* 0x00000004070085a7 */ /* 0x000e64000800007f */
[----:B-1----:R-:W-:Y:S05]  /*6930*/  @!P0 BRA `(.L_x_159) ;  /* 0xfffffffc00f08947 */ /* 0x002fea000383ffff */
[----:B------:R-:W-:Y:S05]  /*6940*/  BRA `(.L_x_179) ;  /* 0xfffffff800007947 */ /* 0x000fea000383ffff */
.L_x_160:
[----:B0-----:R0:W1:Y:S02]  /*6950*/  SYNCS.PHASECHK.TRANS64.TRYWAIT P0, [R6+URZ], R3 ;  /* 0x00000003060075a7 */ /* 0x001064000800017f */
[----:B-1----:R-:W-:Y:S05]  /*6960*/  @!P0 NANOSLEEP.SYNCS 0x989680 ;  /* 0x009896800000895d */ /* 0x002fea0003900000 */
[----:B------:R-:W1:Y:S02]  /*6970*/  @!P0 SYNCS.PHASECHK.TRANS64 P0, [R6+URZ], R3 ;  /* 0x00000003060085a7 */ /* 0x000e64000800007f */
[----:B-1----:R-:W-:Y:S05]  /*6980*/  @!P0 BRA `(.L_x_160) ;  /* 0xfffffffc00f08947 */ /* 0x002fea000383ffff */
[----:B------:R-:W-:Y:S05]  /*6990*/  BRA `(.L_x_180) ;  /* 0xfffffff800107947 */ /* 0x000fea000383ffff */
.L_x_161:
[----:B0-----:R0:W1:Y:S02]  /*69a0*/  SYNCS.PHASECHK.TRANS64.TRYWAIT P0, [R7+URZ], R4 ;  /* 0x00000004070075a7 */ /* 0x001064000800017f */
[----:B-1----:R-:W-:Y:S05]  /*69b0*/  @!P0 NANOSLEEP.SYNCS 0x989680 ;  /* 0x009896800000895d */ /* 0x002fea0003900000 */
[----:B------:R-:W1:Y:S02]  /*69c0*/  @!P0 SYNCS.PHASECHK.TRANS64 P0, [R7+URZ], R4 ;  /* 0x00000004070085a7 */ /* 0x000e64000800007f */
[----:B-1----:R-:W-:Y:S05]  /*69d0*/  @!P0 BRA `(.L_x_161) ;  /* 0xfffffffc00f08947 */ /* 0x002fea000383ffff */
[----:B------:R-:W-:Y:S05]  /*69e0*/  BRA `(.L_x_181) ;  /* 0xfffffff800207947 */ /* 0x000fea000383ffff */
.L_x_162:
[----:B0-----:R0:W1:Y:S02]  /*69f0*/  SYNCS.PHASECHK.TRANS64.TRYWAIT P0, [R6+URZ], R3 ;  /* 0x00000003060075a7 */ /* 0x001064000800017f */
[----:B-1----:R-:W-:Y:S05]  /*6a00*/  @!P0 NANOSLEEP.SYNCS 0x989680 ;  /* 0x009896800000895d */ /* 0x002fea0003900000 */
[----:B------:R-:W1:Y:S02]  /*6a10*/  @!P0 SYNCS.PHASECHK.TRANS64 P0, [R6+URZ], R3 ;  /* 0x00000003060085a7 */ /* 0x000e64000800007f */
[----:B-1----:R-:W-:Y:S05]  /*6a20*/  @!P0 BRA `(.L_x_162) ;  /* 0xfffffffc00f08947 */ /* 0x002fea000383ffff */
[----:B------:R-:W-:Y:S05]  /*6a30*/  BRA `(.L_x_182) ;  /* 0xfffffff800307947 */ /* 0x000fea000383ffff */
.L_x_163:
[----:B0-----:R0:W1:Y:S02]  /*6a40*/  SYNCS.PHASECHK.TRANS64.TRYWAIT P0, [R7+URZ], R4 ;  /* 0x00000004070075a7 */ /* 0x001064000800017f */
[----:B-1----:R-:W-:Y:S05]  /*6a50*/  @!P0 NANOSLEEP.SYNCS 0x989680 ;  /* 0x009896800000895d */ /* 0x002fea0003900000 */
[----:B------:R-:W1:Y:S02]  /*6a60*/  @!P0 SYNCS.PHASECHK.TRANS64 P0, [R7+URZ], R4 ;  /* 0x00000004070085a7 */ /* 0x000e64000800007f */
[----:B-1----:R-:W-:Y:S05]  /*6a70*/  @!P0 BRA `(.L_x_163) ;  /* 0xfffffffc00f08947 */ /* 0x002fea000383ffff */
[----:B------:R-:W-:Y:S05]  /*6a80*/  BRA `(.L_x_183) ;  /* 0xfffffff800407947 */ /* 0x000fea000383ffff */
.L_x_164:
[----:B0-----:R0:W1:Y:S02]  /*6a90*/  SYNCS.PHASECHK.TRANS64.TRYWAIT P0, [R6+URZ], R3 ;  /* 0x00000003060075a7 */ /* 0x001064000800017f */
[----:B-1----:R-:W-:Y:S05]  /*6aa0*/  @!P0 NANOSLEEP.SYNCS 0x989680 ;  /* 0x009896800000895d */ /* 0x002fea0003900000 */
[----:B------:R-:W1:Y:S02]  /*6ab0*/  @!P0 SYNCS.PHASECHK.TRANS64 P0, [R6+URZ], R3 ;  /* 0x00000003060085a7 */ /* 0x000e64000800007f */
[----:B-1----:R-:W-:Y:S05]  /*6ac0*/  @!P0 BRA `(.L_x_164) ;  /* 0xfffffffc00f08947 */ /* 0x002fea000383ffff */
[----:B------:R-:W-:Y:S05]  /*6ad0*/  BRA `(.L_x_184) ;  /* 0xfffffff800507947 */ /* 0x000fea000383ffff */
.L_x_165:
[----:B0-----:R0:W1:Y:S02]  /*6ae0*/  SYNCS.PHASECHK.TRANS64.TRYWAIT P0, [R7+URZ], R4 ;  /* 0x00000004070075a7 */ /* 0x001064000800017f */
[----:B-1----:R-:W-:Y:S05]  /*6af0*/  @!P0 NANOSLEEP.SYNCS 0x989680 ;  /* 0x009896800000895d */ /* 0x002fea0003900000 */
[----:B------:R-:W1:Y:S02]  /*6b00*/  @!P0 SYNCS.PHASECHK.TRANS64 P0, [R7+URZ], R4 ;  /* 0x00000004070085a7 */ /* 0x000e64000800007f */
[----:B-1----:R-:W-:Y:S05]  /*6b10*/  @!P0 BRA `(.L_x_165) ;  /* 0xfffffffc00f08947 */ /* 0x002fea000383ffff */
[----:B------:R-:W-:Y:S05]  /*6b20*/  BRA `(.L_x_185) ;  /* 0xfffffff800607947 */ /* 0x000fea000383ffff */
.L_x_166:
[----:B-1----:R1:W2:Y:S02]  /*6b30*/  SYNCS.PHASECHK.TRANS64.TRYWAIT P0, [R6+URZ], R3 ;  /* 0x00000003060075a7 */ /* 0x0022a4000800017f */
[----:B--2---:R-:W-:Y:S05]  /*6b40*/  @!P0 NANOSLEEP.SYNCS 0x989680 ;  /* 0x009896800000895d */ /* 0x004fea0003900000 */
[----:B------:R-:W2:Y:S02]  /*6b50*/  @!P0 SYNCS.PHASECHK.TRANS64 P0, [R6+URZ], R3 ;  /* 0x00000003060085a7 */ /* 0x000ea4000800007f */
[----:B--2---:R-:W-:Y:S05]  /*6b60*/  @!P0 BRA `(.L_x_166) ;  /* 0xfffffffc00f08947 */ /* 0x004fea000383ffff */
[----:B------:R-:W-:Y:S05]  /*6b70*/  BRA `(.L_x_186) ;  /* 0xfffffff800687947 */ /* 0x000fea000383ffff */
.L_x_187:
[----:B------:R-:W-:-:S00]  /*6b80*/  BRA `(.L_x_187) ;  /* 0xfffffffc00fc7947 */ /* 0x000fc0000383ffff */
[----:B------:R-:W-:-:S00]  /*6b90*/  NOP ;  /* 0x0000000000007918 */ /* 0x000fc00000000000 */
        /* <DEDUP_REMOVED lines=14> */
.L_x_188:


//--------------------- .nv.global.init           --------------------------
	.section	.nv.global.init,"aw",@progbits
.nv.global.init:
	.type		$str$22,@object
	.size		$str$22,($str$23 - $str$22)
$str$22:
        /*0000*/ 	.byte	0x6b, 0x5f, 0x74, 0x69, 0x6c, 0x65, 0x5f, 0x63, 0x6f, 0x75, 0x6e, 0x74, 0x20, 0x3e, 0x3d, 0x20
        /*0010*/ 	.byte	0x31, 0x00
	.type		$str$23,@object
	.size		$str$23,(__unnamed_1 - $str$23)
$str$23:
        /*0012*/ 	.byte	0x2f, 0x74, 0x6d, 0x70, 0x2f, 0x63, 0x75, 0x74, 0x6c, 0x61, 0x73, 0x73, 0x5f, 0x73, 0x77, 0x65
        /*0022*/ 	.byte	0x65, 0x70, 0x5f, 0x73, 0x72, 0x63, 0x2f, 0x69, 0x6e, 0x63, 0x6c, 0x75, 0x64, 0x65, 0x2f, 0x63
        /*0032*/ 	.byte	0x75, 0x74, 0x6c, 0x61, 0x73, 0x73, 0x2f, 0x67, 0x65, 0x6d, 0x6d, 0x2f, 0x63, 0x6f, 0x6c, 0x6c
        /*0042*/ 	.byte	0x65, 0x63, 0x74, 0x69, 0x76, 0x65, 0x2f, 0x73, 0x6d, 0x39, 0x30, 0x5f, 0x6d, 0x6d, 0x61, 0x5f
        /*0052*/ 	.byte	0x74, 0x6d, 0x61, 0x5f, 0x67, 0x6d, 0x6d, 0x61, 0x5f, 0x73, 0x73, 0x5f, 0x77, 0x61, 0x72, 0x70
        /*0062*/ 	.byte	0x73, 0x70, 0x65, 0x63, 0x69, 0x61, 0x6c, 0x69, 0x7a, 0x65, 0x64, 0x2e, 0x68, 0x70, 0x70, 0x00
	.type		__unnamed_1,@object
	.size		__unnamed_1,(.L_0 - __unnamed_1)
__unnamed_1:
        /*0072*/ 	.byte	0x76, 0x6f, 0x69, 0x64, 0x20, 0x63, 0x75, 0x74, 0x6c, 0x61, 0x73, 0x73, 0x3a, 0x3a, 0x67, 0x65
        /* <DEDUP_REMOVED lines=172> */
        /*0b42*/ 	.byte	0x64, 0x65, 0x6e, 0x74, 0x69, 0x74, 0x79, 0x5d, 0x00
.L_0:


//--------------------- .nv.shared._ZN7cutlass13device_kernelINS_4gemm6kernel13GemmUniversalIN4cute5tupleIJiiiiEEENS1_10collective13CollectiveMmaINS1_34MainloopSm90TmaGmmaWarpSpecializedILi11ENS5_IJNS4_1CILi2EEENSA_ILi1EEESC_EEENS1_32KernelTmaWarpSpecializedPingpongEEENS5_IJNSA_ILi64EEENSA_ILi96EEENSA_ILi128EEEEEEaNS5_IJlSC_lEEEaSK_NS4_8TiledMMAINS4_8MMA_AtomIJNS4_4SM904GMMA26MMA_64x96x32_S32S8S8_SS_TNEEEENS4_6LayoutINS5_IJSC_SC_SC_EEENS5_IJNSA_ILi0EEEST_ST_EEEEENS5_IJNS4_10UnderscoreESW_SW_EEEEENS4_13SM90_TMA_LOADENS4_14ComposedLayoutINS4_7SwizzleILi3ELi4ELi3EEENS4_18smem_ptr_flag_bitsILi8EEENSR_INS5_IJNSA_ILi8EEESI_EEENS5_IJSI_SC_EEEEEEEvNS4_8identityENS4_23SM90_TMA_LOAD_MULTICASTES19_vS1A_EENS_8epilogue10collective6detail29Sm90TmaWarpSpecializedAdapterINS1E_15DefaultEpilogueIaSK_SK_NS1D_6thread17LinearCombinationIaLi1EiiLNS1I_9ScaleType4KindE0ELNS_15FloatRoundStyleE2EaEENS1_15EpilogueDefaultEEEEEvvEEEEvNT_6ParamsE --------------------------
	.section	.nv.shared._ZN7cutlass13device_kernelINS_4gemm6kernel13GemmUniversalIN4cute5tupleIJiiiiEEENS1_10collective13CollectiveMmaINS1_34MainloopSm90TmaGmmaWarpSpecializedILi11ENS5_IJNS4_1CILi2EEENSA_ILi1EEESC_EEENS1_32KernelTmaWarpSpecializedPingpongEEENS5_IJNSA_ILi64EEENSA_ILi96EEENSA_ILi128EEEEEEaNS5_IJlSC_lEEEaSK_NS4_8TiledMMAINS4_8MMA_AtomIJNS4_4SM904GMMA26MMA_64x96x32_S32S8S8_SS_TNEEEENS4_6LayoutINS5_IJSC_SC_SC_EEENS5_IJNSA_ILi0EEEST_ST_EEEEENS5_IJNS4_10UnderscoreESW_SW_EEEEENS4_13SM90_TMA_LOADENS4_14ComposedLayoutINS4_7SwizzleILi3ELi4ELi3EEENS4_18smem_ptr_flag_bitsILi8EEENSR_INS5_IJNSA_ILi8EEESI_EEENS5_IJSI_SC_EEEEEEEvNS4_8identityENS4_23SM90_TMA_LOAD_MULTICASTES19_vS1A_EENS_8epilogue10collective6detail29Sm90TmaWarpSpecializedAdapterINS1E_15DefaultEpilogueIaSK_SK_NS1D_6thread17LinearCombinationIaLi1EiiLNS1I_9ScaleType4KindE0ELNS_15FloatRoundStyleE2EaEENS1_15EpilogueDefaultEEEEEvvEEEEvNT_6ParamsE,"aw",@nobits
	.sectionflags	@""
	.align	16
	.zero		1024


//--------------------- .nv.shared.reserved.0     --------------------------
	.section	.nv.shared.reserved.0,"aw",@nobits
	.weak		__nv_reservedSMEM_offset_0_alias
	.size		__nv_reservedSMEM_offset_0_alias, 0, 0
	.other		__nv_reservedSMEM_offset_0_alias,@"STO_CUDA_RESERVED_SHARED STV_DEFAULT"
__nv_reservedSMEM_offset_0_alias:
	.zero		0


//--------------------- .nv.global                --------------------------
	.section	.nv.global,"aw",@nobits
.nv.global:
	.type		_ZN39_INTERNAL_6c69d767_4_k_cu_5ca67ec2_74484cute1_E,@object
	.size		_ZN39_INTERNAL_6c69d767_4_k_cu_5ca67ec2_74484cute1_E,(_ZN39_INTERNAL_6c69d767_4_k_cu_5ca67ec2_74484cuda3std3__45__cpo6cbeginE - _ZN39_INTERNAL_6c69d767_4_k_cu_5ca67ec2_74484cute1_E)
_ZN39_INTERNAL_6c69d767_4_k_cu_5ca67ec2_74484cute1_E:
	.zero		1
	.type		_ZN39_INTERNAL_6c69d767_4_k_cu_5ca67ec2_74484cuda3std3__45__cpo6cbeginE,@object
	.size		_ZN39_INTERNAL_6c69d767_4_k_cu_5ca67ec2_74484cuda3std3__45__cpo6cbeginE,(_ZN39_INTERNAL_6c69d767_4_k_cu_5ca67ec2_74484cuda3std3__48in_placeE - _ZN39_INTERNAL_6c69d767_4_k_cu_5ca67ec2_74484cuda3std3__45__cpo6cbeginE)
_ZN39_INTERNAL_6c69d767_4_k_cu_5ca67ec2_74484cuda3std3__45__cpo6cbeginE:
	.zero		1
	.type		_ZN39_INTERNAL_6c69d767_4_k_cu_5ca67ec2_74484cuda3std3__48in_placeE,@object
	.size		_ZN39_INTERNAL_6c69d767_4_k_cu_5ca67ec2_74484cuda3std3__48in_placeE,(_ZN39_INTERNAL_6c69d767_4_k_cu_5ca67ec2_74484cuda3std6ranges3__45__cpo9iter_moveE - _ZN39_INTERNAL_6c69d767_4_k_cu_5ca67ec2_74484cuda3std3__48in_placeE)
_ZN39_INTERNAL_6c69d767_4_k_cu_5ca67ec2_74484cuda3std3__48in_placeE:
	.zero		1
	.type		_ZN39_INTERNAL_6c69d767_4_k_cu_5ca67ec2_74484cuda3std6ranges3__45__cpo9iter_moveE,@object
	.size		_ZN39_INTERNAL_6c69d767_4_k_cu_5ca67ec2_74484cuda3std6ranges3__45__cpo9iter_moveE,(_ZN39_INTERNAL_6c69d767_4_k_cu_5ca67ec2_74484cuda3std3__45__cpo5beginE - _ZN39_INTERNAL_6c69d767_4_k_cu_5ca67ec2_74484cuda3std6ranges3__45__cpo9iter_moveE)
_ZN39_INTERNAL_6c69d767_4_k_cu_5ca67ec2_74484cuda3std6ranges3__45__cpo9iter_moveE:
	.zero		1
	.type		_ZN39_INTERNAL_6c69d767_4_k_cu_5ca67ec2_74484cuda3std3__45__cpo5beginE,@object
	.size		_ZN39_INTERNAL_6c69d767_4_k_cu_5ca67ec2_74484cuda3std3__45__cpo5beginE,(_ZN39_INTERNAL_6c69d767_4_k_cu_5ca67ec2_74484cuda3std3__441_GLOBAL__N__6c69d767_4_k_cu_5ca67ec2_74486ignoreE - _ZN39_INTERNAL_6c69d767_4_k_cu_5ca67ec2_74484cuda3std3__45__cpo5beginE)
_ZN39_INTERNAL_6c69d767_4_k_cu_5ca67ec2_74484cuda3std3__45__cpo5beginE:
	.zero		1
	.type		_ZN39_INTERNAL_6c69d767_4_k_cu_5ca67ec2_74484cuda3std3__441_GLOBAL__N__6c69d767_4_k_cu_5ca67ec2_74486ignoreE,@object
	.size		_ZN39_INTERNAL_6c69d767_4_k_cu_5ca67ec2_74484cuda3std3__441_GLOBAL__N__6c69d767_4_k_cu_5ca67ec2_74486ignoreE,(_ZN39_INTERNAL_6c69d767_4_k_cu_5ca67ec2_74484cute7productE - _ZN39_INTERNAL_6c69d767_4_k_cu_5ca67ec2_74484cuda3std3__441_GLOBAL__N__6c69d767_4_k_cu_5ca67ec2_74486ignoreE)
_ZN39_INTERNAL_6c69d767_4_k_cu_5ca67ec2_74484cuda3std3__441_GLOBAL__N__6c69d767_4_k_cu_5ca67ec2_74486ignoreE:
	.zero		1
	.type		_ZN39_INTERNAL_6c69d767_4_k_cu_5ca67ec2_74484cute7productE,@object
	.size		_ZN39_INTERNAL_6c69d767_4_k_cu_5ca67ec2_74484cute7productE,(_ZN39_INTERNAL_6c69d767_4_k_cu_5ca67ec2_74484cuda3std3__45__cpo3endE - _ZN39_INTERNAL_6c69d767_4_k_cu_5ca67ec2_74484cute7productE)
_ZN39_INTERNAL_6c69d767_4_k_cu_5ca67ec2_74484cute7productE:
	.zero		1
	.type		_ZN39_INTERNAL_6c69d767_4_k_cu_5ca67ec2_74484cuda3std3__45__cpo3endE,@object
	.size		_ZN39_INTERNAL_6c69d767_4_k_cu_5ca67ec2_74484cuda3std3__45__cpo3endE,(_ZN39_INTERNAL_6c69d767_4_k_cu_5ca67ec2_74484cuda3std3__419piecewise_constructE - _ZN39_INTERNAL_6c69d767_4_k_cu_5ca67ec2_74484cuda3std3__45__cpo3endE)
_ZN39_INTERNAL_6c69d767_4_k_cu_5ca67ec2_74484cuda3std3__45__cpo3endE:
	.zero		1
	.type		_ZN39_INTERNAL_6c69d767_4_k_cu_5ca67ec2_74484cuda3std3__419piecewise_constructE,@object
	.size		_ZN39_INTERNAL_6c69d767_4_k_cu_5ca67ec2_74484cuda3std3__419piecewise_constructE,(_ZN39_INTERNAL_6c69d767_4_k_cu_5ca67ec2_74484cuda3std3__45__cpo4cendE - _ZN39_INTERNAL_6c69d767_4_k_cu_5ca67ec2_74484cuda3std3__419piecewise_constructE)
_ZN39_INTERNAL_6c69d767_4_k_cu_5ca67ec2_74484cuda3std3__419piecewise_constructE:
	.zero		1
	.type		_ZN39_INTERNAL_6c69d767_4_k_cu_5ca67ec2_74484cuda3std3__45__cpo4cendE,@object
	.size		_ZN39_INTERNAL_6c69d767_4_k_cu_5ca67ec2_74484cuda3std3__45__cpo4cendE,(_ZN39_INTERNAL_6c69d767_4_k_cu_5ca67ec2_74484cuda3std6ranges3__45__cpo4swapE - _ZN39_INTERNAL_6c69d767_4_k_cu_5ca67ec2_74484cuda3std3__45__cpo4cendE)
_ZN39_INTERNAL_6c69d767_4_k_cu_5ca67ec2_74484cuda3std3__45__cpo4cendE:
	.zero		1
	.type		_ZN39_INTERNAL_6c69d767_4_k_cu_5ca67ec2_74484cuda3std6ranges3__45__cpo4swapE,@object
	.size		_ZN39_INTERNAL_6c69d767_4_k_cu_5ca67ec2_74484cuda3std6ranges3__45__cpo4swapE,(.L_8 - _ZN39_INTERNAL_6c69d767_4_k_cu_5ca67ec2_74484cuda3std6ranges3__45__cpo4swapE)
_ZN39_INTERNAL_6c69d767_4_k_cu_5ca67ec2_74484cuda3std6ranges3__45__cpo4swapE:
	.zero		1
.L_8:


//--------------------- .nv.constant0._ZN7cutlass13device_kernelINS_4gemm6kernel13GemmUniversalIN4cute5tupleIJiiiiEEENS1_10collective13CollectiveMmaINS1_34MainloopSm90TmaGmmaWarpSpecializedILi11ENS5_IJNS4_1CILi2EEENSA_ILi1EEESC_EEENS1_32KernelTmaWarpSpecializedPingpongEEENS5_IJNSA_ILi64EEENSA_ILi96EEENSA_ILi128EEEEEEaNS5_IJlSC_lEEEaSK_NS4_8TiledMMAINS4_8MMA_AtomIJNS4_4SM904GMMA26MMA_64x96x32_S32S8S8_SS_TNEEEENS4_6LayoutINS5_IJSC_SC_SC_EEENS5_IJNSA_ILi0EEEST_ST_EEEEENS5_IJNS4_10UnderscoreESW_SW_EEEEENS4_13SM90_TMA_LOADENS4_14ComposedLayoutINS4_7SwizzleILi3ELi4ELi3EEENS4_18smem_ptr_flag_bitsILi8EEENSR_INS5_IJNSA_ILi8EEESI_EEENS5_IJSI_SC_EEEEEEEvNS4_8identityENS4_23SM90_TMA_LOAD_MULTICASTES19_vS1A_EENS_8epilogue10collective6detail29Sm90TmaWarpSpecializedAdapterINS1E_15DefaultEpilogueIaSK_SK_NS1D_6thread17LinearCombinationIaLi1EiiLNS1I_9ScaleType4KindE0ELNS_15FloatRoundStyleE2EaEENS1_15EpilogueDefaultEEEEEvvEEEEvNT_6ParamsE --------------------------
	.section	.nv.constant0._ZN7cutlass13device_kernelINS_4gemm6kernel13GemmUniversalIN4cute5tupleIJiiiiEEENS1_10collective13CollectiveMmaINS1_34MainloopSm90TmaGmmaWarpSpecializedILi11ENS5_IJNS4_1CILi2EEENSA_ILi1EEESC_EEENS1_32KernelTmaWarpSpecializedPingpongEEENS5_IJNSA_ILi64EEENSA_ILi96EEENSA_ILi128EEEEEEaNS5_IJlSC_lEEEaSK_NS4_8TiledMMAINS4_8MMA_AtomIJNS4_4SM904GMMA26MMA_64x96x32_S32S8S8_SS_TNEEEENS4_6LayoutINS5_IJSC_SC_SC_EEENS5_IJNSA_ILi0EEEST_ST_EEEEENS5_IJNS4_10UnderscoreESW_SW_EEEEENS4_13SM90_TMA_LOADENS4_14ComposedLayoutINS4_7SwizzleILi3ELi4ELi3EEENS4_18smem_ptr_flag_bitsILi8EEENSR_INS5_IJNSA_ILi8EEESI_EEENS5_IJSI_SC_EEEEEEEvNS4_8identityENS4_23SM90_TMA_LOAD_MULTICASTES19_vS1A_EENS_8epilogue10collective6detail29Sm90TmaWarpSpecializedAdapterINS1E_15DefaultEpilogueIaSK_SK_NS1D_6thread17LinearCombinationIaLi1EiiLNS1I_9ScaleType4KindE0ELNS_15FloatRoundStyleE2EaEENS1_15EpilogueDefaultEEEEEvvEEEEvNT_6ParamsE,"a",@progbits
	.sectionflags	@""
	.align	4
.nv.constant0._ZN7cutlass13device_kernelINS_4gemm6kernel13GemmUniversalIN4cute5tupleIJiiiiEEENS1_10collective13CollectiveMmaINS1_34MainloopSm90TmaGmmaWarpSpecializedILi11ENS5_IJNS4_1CILi2EEENSA_ILi1EEESC_EEENS1_32KernelTmaWarpSpecializedPingpongEEENS5_IJNSA_ILi64EEENSA_ILi96EEENSA_ILi128EEEEEEaNS5_IJlSC_lEEEaSK_NS4_8TiledMMAINS4_8MMA_AtomIJNS4_4SM904GMMA26MMA_64x96x32_S32S8S8_SS_TNEEEENS4_6LayoutINS5_IJSC_SC_SC_EEENS5_IJNSA_ILi0EEEST_ST_EEEEENS5_IJNS4_10UnderscoreESW_SW_EEEEENS4_13SM90_TMA_LOADENS4_14ComposedLayoutINS4_7SwizzleILi3ELi4ELi3EEENS4_18smem_ptr_flag_bitsILi8EEENSR_INS5_IJNSA_ILi8EEESI_EEENS5_IJSI_SC_EEEEEEEvNS4_8identityENS4_23SM90_TMA_LOAD_MULTICASTES19_vS1A_EENS_8epilogue10collective6detail29Sm90TmaWarpSpecializedAdapterINS1E_15DefaultEpilogueIaSK_SK_NS1D_6thread17LinearCombinationIaLi1EiiLNS1I_9ScaleType4KindE0ELNS_15FloatRoundStyleE2EaEENS1_15EpilogueDefaultEEEEEvvEEEEvNT_6ParamsE:
	.zero		1664


//--------------------- SYMBOLS --------------------------

	.type		.nv.reservedSmem.offset0,@object
	.size		.nv.reservedSmem.offset0,0x4
	.type		__assertfail,@function
